def attn_fwd(
    Q,
    K,
    V,
    Out,
    Lse,
    sm_scale,
    stride_qz,
    stride_qh,
    stride_qm,
    stride_qk,
    stride_kz,
    stride_kh,
    stride_kn,
    stride_kk,
    stride_vz,
    stride_vh,
    stride_vn,
    stride_vk,
    stride_oz,
    stride_oh,
    stride_om,
    stride_ok,
    seqlen_q,
    seqlen_k,
    BLOCK_M: tl.constexpr,
    BLOCK_N: tl.constexpr,
    HEAD_DIM: tl.constexpr,
    CAUSAL: tl.constexpr,
):
    start_m = tl.program_id(0)
    off_hz = tl.program_id(1)
    q_off = off_hz * stride_qh
    k_off = off_hz * stride_kh
    v_off = off_hz * stride_vh
    offs_m = start_m * BLOCK_M + tl.arange(0, BLOCK_M)
    offs_d = tl.arange(0, HEAD_DIM)
    offs_n = tl.arange(0, BLOCK_N)
    q_ptrs = Q + q_off + offs_m[:, None] * stride_qm + offs_d[None, :] * stride_qk
    k_ptrs = K + k_off + offs_d[:, None] * stride_kk + offs_n[None, :] * stride_kn
    v_ptrs = V + v_off + offs_n[:, None] * stride_vn + offs_d[None, :] * stride_vk
    m_i = tl.full([BLOCK_M], float("-inf"), dtype=tl.float32)
    l_i = tl.zeros([BLOCK_M], dtype=tl.float32) + 1.0
    acc = tl.zeros([BLOCK_M, HEAD_DIM], dtype=tl.float32)
    q = tl.load(q_ptrs)
    acc, l_i, m_i = _attn_fwd_inner(
        acc,
        l_i,
        m_i,
        q,
        k_ptrs,
        v_ptrs,
        sm_scale,
        stride_kn,
        stride_vn,
        start_m,
        seqlen_k,
        BLOCK_M,
        BLOCK_N,
        HEAD_DIM,
        CAUSAL,
    )
    acc = acc / l_i[:, None]
    lse = m_i + tl.math.log2(l_i) / 1.4426950408889634
    o_ptrs = (
        Out
        + off_hz * stride_oh
        + offs_m[:, None] * stride_om
        + offs_d[None, :] * stride_ok
    )
    tl.store(o_ptrs, acc.to(Out.dtype.element_ty))
    tl.store(Lse + off_hz * seqlen_q + offs_m, lse)

# config = {"BLOCK_M": 32, "BLOCK_N": 32, "HEAD_DIM": 128, "arch": "sm_90", "causal": true, "dtype": "bf16", "num_stages": 2, "num_warps": 8}
# arch = sm_90


// ===== COMPILED SASS (sm_90a) =====

	.target	sm_90a

	.elftype	@"ET_EXEC"


//--------------------- .note.nv.tkinfo           --------------------------
	.section	.note.nv.tkinfo,"",@"SHT_NOTE"
	.sectionflags	@"SHF_NOTE_NV_TKINFO"
	.tkinfo
        /*0018*/ 	.word	0x00000002
        /*0030*/ 	.string	""
        /*0030*/ 	.string	"ptxas"
        /*0030*/ 	.string	"Cuda compilation tools, release 13.0, V13.0.88"
        /*0030*/ 	.string	"Build cuda_13.0.r13.0/compiler.36424714_0"
        /*0030*/ 	.string	"-v  -suppress-debug-info  -lineinfo  -arch sm_90a "



//--------------------- .note.nv.cuinfo           --------------------------
	.section	.note.nv.cuinfo,"",@"SHT_NOTE"
	.sectionflags	@"SHF_NOTE_NV_CUINFO"
        /*0018*/ 	.short	0x0002
        /*001a*/ 	.short	0x005a
        /*001c*/ 	.short	0x0082
	.zero		2


//--------------------- .nv.info                  --------------------------
	.section	.nv.info,"",@"SHT_CUDA_INFO"
	.align	4


	//----- nvinfo : EIATTR_REGCOUNT
	.align		4
        /*0000*/ 	.byte	0x04, 0x2f
        /*0002*/ 	.short	(.L_2 - .L_1)
	.align		4
.L_1:
        /*0004*/ 	.word	index@(attn_fwd)
        /*0008*/ 	.word	0x000000bb


	//----- nvinfo : EIATTR_FRAME_SIZE
	.align		4
.L_2:
        /*000c*/ 	.byte	0x04, 0x11
        /*000e*/ 	.short	(.L_4 - .L_3)
	.align		4
.L_3:
        /*0010*/ 	.word	index@(attn_fwd)
        /*0014*/ 	.word	0x00000000


	//----- nvinfo : EIATTR_MIN_STACK_SIZE
	.align		4
.L_4:
        /*0018*/ 	.byte	0x04, 0x12
        /*001a*/ 	.short	(.L_6 - .L_5)
	.align		4
.L_5:
        /*001c*/ 	.word	index@(attn_fwd)
        /*0020*/ 	.word	0x00000000
.L_6:


//--------------------- .nv.compat                --------------------------
	.section	.nv.compat,"",@"SHT_CUDA_COMPAT_INFO"
	.align	4
        /*0000*/ 	.byte	0x02, 0x09, 0x01, 0x00, 0x02, 0x02, 0x01, 0x00, 0x02, 0x05, 0x05, 0x00, 0x03, 0x07, 0x01, 0x01
        /*0010*/ 	.byte	0x02, 0x03, 0x00, 0x00, 0x02, 0x06, 0x01, 0x00, 0x04, 0x0b, 0x08, 0x00, 0x00, 0x00, 0x00, 0x00
        /*0020*/ 	.byte	0x00, 0x00, 0x00, 0x00


//--------------------- .nv.info.attn_fwd         --------------------------
	.section	.nv.info.attn_fwd,"",@"SHT_CUDA_INFO"
	.sectionflags	@""
	.align	4


	//----- nvinfo : EIATTR_CUDA_API_VERSION
	.align		4
        /*0000*/ 	.byte	0x04, 0x37
        /*0002*/ 	.short	(.L_8 - .L_7)
.L_7:
        /*0004*/ 	.word	0x00000082


	//----- nvinfo : EIATTR_KPARAM_INFO
	.align		4
.L_8:
        /*0008*/ 	.byte	0x04, 0x17
        /*000a*/ 	.short	(.L_10 - .L_9)
.L_9:
        /*000c*/ 	.word	0x00000000
        /*0010*/ 	.short	0x0019
        /*0012*/ 	.short	0x0080
        /*0014*/ 	.byte	0x00, 0xf4, 0x21, 0x00


	//----- nvinfo : EIATTR_KPARAM_INFO
	.align		4
.L_10:
        /*0018*/ 	.byte	0x04, 0x17
        /*001a*/ 	.short	(.L_12 - .L_11)
.L_11:
        /*001c*/ 	.word	0x00000000
        /*0020*/ 	.short	0x0018
        /*0022*/ 	.short	0x0078
        /*0024*/ 	.byte	0x00, 0xf4, 0x21, 0x00


	//----- nvinfo : EIATTR_KPARAM_INFO
	.align		4
.L_12:
        /*0028*/ 	.byte	0x04, 0x17
        /*002a*/ 	.short	(.L_14 - .L_13)
.L_13:
        /*002c*/ 	.word	0x00000000
        /*0030*/ 	.short	0x0017
        /*0032*/ 	.short	0x0070
        /*0034*/ 	.byte	0x00, 0xf0, 0x11, 0x00


	//----- nvinfo : EIATTR_KPARAM_INFO
	.align		4
.L_14:
        /*0038*/ 	.byte	0x04, 0x17
        /*003a*/ 	.short	(.L_16 - .L_15)
.L_15:
        /*003c*/ 	.word	0x00000000
        /*0040*/ 	.short	0x0016
        /*0042*/ 	.short	0x006c
        /*0044*/ 	.byte	0x00, 0xf0, 0x11, 0x00


	//----- nvinfo : EIATTR_KPARAM_INFO
	.align		4
.L_16:
        /*0048*/ 	.byte	0x04, 0x17
        /*004a*/ 	.short	(.L_18 - .L_17)
.L_17:
        /*004c*/ 	.word	0x00000000
        /*0050*/ 	.short	0x0015
        /*0052*/ 	.short	0x0068
        /*0054*/ 	.byte	0x00, 0xf0, 0x11, 0x00


	//----- nvinfo : EIATTR_KPARAM_INFO
	.align		4
.L_18:
        /*0058*/ 	.byte	0x04, 0x17
        /*005a*/ 	.short	(.L_20 - .L_19)
.L_19:
        /*005c*/ 	.word	0x00000000
        /*0060*/ 	.short	0x0014
        /*0062*/ 	.short	0x0064
        /*0064*/ 	.byte	0x00, 0xf0, 0x11, 0x00


	//----- nvinfo : EIATTR_KPARAM_INFO
	.align		4
.L_20:
        /*0068*/ 	.byte	0x04, 0x17
        /*006a*/ 	.short	(.L_22 - .L_21)
.L_21:
        /*006c*/ 	.word	0x00000000
        /*0070*/ 	.short	0x0013
        /*0072*/ 	.short	0x0060
        /*0074*/ 	.byte	0x00, 0xf0, 0x11, 0x00


	//----- nvinfo : EIATTR_KPARAM_INFO
	.align		4
.L_22:
        /*0078*/ 	.byte	0x04, 0x17
        /*007a*/ 	.short	(.L_24 - .L_23)
.L_23:
        /*007c*/ 	.word	0x00000000
        /*0080*/ 	.short	0x0012
        /*0082*/ 	.short	0x005c
        /*0084*/ 	.byte	0x00, 0xf0, 0x11, 0x00


	//----- nvinfo : EIATTR_KPARAM_INFO
	.align		4
.L_24:
        /*0088*/ 	.byte	0x04, 0x17
        /*008a*/ 	.short	(.L_26 - .L_25)
.L_25:
        /*008c*/ 	.word	0x00000000
        /*0090*/ 	.short	0x0011
        /*0092*/ 	.short	0x0058
        /*0094*/ 	.byte	0x00, 0xf0, 0x11, 0x00


	//----- nvinfo : EIATTR_KPARAM_INFO
	.align		4
.L_26:
        /*0098*/ 	.byte	0x04, 0x17
        /*009a*/ 	.short	(.L_28 - .L_27)
.L_27:
        /*009c*/ 	.word	0x00000000
        /*00a0*/ 	.short	0x0010
        /*00a2*/ 	.short	0x0054
        /*00a4*/ 	.byte	0x00, 0xf0, 0x11, 0x00


	//----- nvinfo : EIATTR_KPARAM_INFO
	.align		4
.L_28:
        /*00a8*/ 	.byte	0x04, 0x17
        /*00aa*/ 	.short	(.L_30 - .L_29)
.L_29:
        /*00ac*/ 	.word	0x00000000
        /*00b0*/ 	.short	0x000f
        /*00b2*/ 	.short	0x0050
        /*00b4*/ 	.byte	0x00, 0xf0, 0x11, 0x00


	//----- nvinfo : EIATTR_KPARAM_INFO
	.align		4
.L_30:
        /*00b8*/ 	.byte	0x04, 0x17
        /*00ba*/ 	.short	(.L_32 - .L_31)
.L_31:
        /*00bc*/ 	.word	0x00000000
        /*00c0*/ 	.short	0x000e
        /*00c2*/ 	.short	0x004c
        /*00c4*/ 	.byte	0x00, 0xf0, 0x11, 0x00


	//----- nvinfo : EIATTR_KPARAM_INFO
	.align		4
.L_32:
        /*00c8*/ 	.byte	0x04, 0x17
        /*00ca*/ 	.short	(.L_34 - .L_33)
.L_33:
        /*00cc*/ 	.word	0x00000000
        /*00d0*/ 	.short	0x000d
        /*00d2*/ 	.short	0x0048
        /*00d4*/ 	.byte	0x00, 0xf0, 0x11, 0x00


	//----- nvinfo : EIATTR_KPARAM_INFO
	.align		4
.L_34:
        /*00d8*/ 	.byte	0x04, 0x17
        /*00da*/ 	.short	(.L_36 - .L_35)
.L_35:
        /*00dc*/ 	.word	0x00000000
        /*00e0*/ 	.short	0x000c
        /*00e2*/ 	.short	0x0044
        /*00e4*/ 	.byte	0x00, 0xf0, 0x11, 0x00


	//----- nvinfo : EIATTR_KPARAM_INFO
	.align		4
.L_36:
        /*00e8*/ 	.byte	0x04, 0x17
        /*00ea*/ 	.short	(.L_38 - .L_37)
.L_37:
        /*00ec*/ 	.word	0x00000000
        /*00f0*/ 	.short	0x000b
        /*00f2*/ 	.short	0x0040
        /*00f4*/ 	.byte	0x00, 0xf0, 0x11, 0x00


	//----- nvinfo : EIATTR_KPARAM_INFO
	.align		4
.L_38:
        /*00f8*/ 	.byte	0x04, 0x17
        /*00fa*/ 	.short	(.L_40 - .L_39)
.L_39:
        /*00fc*/ 	.word	0x00000000
        /*0100*/ 	.short	0x000a
        /*0102*/ 	.short	0x003c
        /*0104*/ 	.byte	0x00, 0xf0, 0x11, 0x00


	//----- nvinfo : EIATTR_KPARAM_INFO
	.align		4
.L_40:
        /*0108*/ 	.byte	0x04, 0x17
        /*010a*/ 	.short	(.L_42 - .L_41)
.L_41:
        /*010c*/ 	.word	0x00000000
        /*0110*/ 	.short	0x0009
        /*0112*/ 	.short	0x0038
        /*0114*/ 	.byte	0x00, 0xf0, 0x11, 0x00


	//----- nvinfo : EIATTR_KPARAM_INFO
	.align		4
.L_42:
        /*0118*/ 	.byte	0x04, 0x17
        /*011a*/ 	.short	(.L_44 - .L_43)
.L_43:
        /*011c*/ 	.word	0x00000000
        /*0120*/ 	.short	0x0008
        /*0122*/ 	.short	0x0034
        /*0124*/ 	.byte	0x00, 0xf0, 0x11, 0x00


	//----- nvinfo : EIATTR_KPARAM_INFO
	.align		4
.L_44:
        /*0128*/ 	.byte	0x04, 0x17
        /*012a*/ 	.short	(.L_46 - .L_45)
.L_45:
        /*012c*/ 	.word	0x00000000
        /*0130*/ 	.short	0x0007
        /*0132*/ 	.short	0x0030
        /*0134*/ 	.byte	0x00, 0xf0, 0x11, 0x00


	//----- nvinfo : EIATTR_KPARAM_INFO
	.align		4
.L_46:
        /*0138*/ 	.byte	0x04, 0x17
        /*013a*/ 	.short	(.L_48 - .L_47)
.L_47:
        /*013c*/ 	.word	0x00000000
        /*0140*/ 	.short	0x0006
        /*0142*/ 	.short	0x002c
        /*0144*/ 	.byte	0x00, 0xf0, 0x11, 0x00


	//----- nvinfo : EIATTR_KPARAM_INFO
	.align		4
.L_48:
        /*0148*/ 	.byte	0x04, 0x17
        /*014a*/ 	.short	(.L_50 - .L_49)
.L_49:
        /*014c*/ 	.word	0x00000000
        /*0150*/ 	.short	0x0005
        /*0152*/ 	.short	0x0028
        /*0154*/ 	.byte	0x00, 0xf0, 0x11, 0x00


	//----- nvinfo : EIATTR_KPARAM_INFO
	.align		4
.L_50:
        /*0158*/ 	.byte	0x04, 0x17
        /*015a*/ 	.short	(.L_52 - .L_51)
.L_51:
        /*015c*/ 	.word	0x00000000
        /*0160*/ 	.short	0x0004
        /*0162*/ 	.short	0x0020
        /*0164*/ 	.byte	0x00, 0xf4, 0x21, 0x00


	//----- nvinfo : EIATTR_KPARAM_INFO
	.align		4
.L_52:
        /*0168*/ 	.byte	0x04, 0x17
        /*016a*/ 	.short	(.L_54 - .L_53)
.L_53:
        /*016c*/ 	.word	0x00000000
        /*0170*/ 	.short	0x0003
        /*0172*/ 	.short	0x0018
        /*0174*/ 	.byte	0x00, 0xf4, 0x21, 0x00


	//----- nvinfo : EIATTR_KPARAM_INFO
	.align		4
.L_54:
        /*0178*/ 	.byte	0x04, 0x17
        /*017a*/ 	.short	(.L_56 - .L_55)
.L_55:
        /*017c*/ 	.word	0x00000000
        /*0180*/ 	.short	0x0002
        /*0182*/ 	.short	0x0010
        /*0184*/ 	.byte	0x00, 0xf4, 0x21, 0x00


	//----- nvinfo : EIATTR_KPARAM_INFO
	.align		4
.L_56:
        /*0188*/ 	.byte	0x04, 0x17
        /*018a*/ 	.short	(.L_58 - .L_57)
.L_57:
        /*018c*/ 	.word	0x00000000
        /*0190*/ 	.short	0x0001
        /*0192*/ 	.short	0x0008
        /*0194*/ 	.byte	0x00, 0xf4, 0x21, 0x00


	//----- nvinfo : EIATTR_KPARAM_INFO
	.align		4
.L_58:
        /*0198*/ 	.byte	0x04, 0x17
        /*019a*/ 	.short	(.L_60 - .L_59)
.L_59:
        /*019c*/ 	.word	0x00000000
        /*01a0*/ 	.short	0x0000
        /*01a2*/ 	.short	0x0000
        /*01a4*/ 	.byte	0x00, 0xf4, 0x21, 0x00


	//----- nvinfo : EIATTR_SPARSE_MMA_MASK
	.align		4
.L_60:
        /*01a8*/ 	.byte	0x03, 0x50
        /*01aa*/ 	.short	0x0000


	//----- nvinfo : EIATTR_MAXREG_COUNT
	.align		4
        /*01ac*/ 	.byte	0x03, 0x1b
        /*01ae*/ 	.short	0x00ff


	//----- nvinfo : EIATTR_NUM_BARRIERS
	.align		4
        /*01b0*/ 	.byte	0x02, 0x4c
        /*01b2*/ 	.byte	0x01
	.zero		1


	//----- nvinfo : EIATTR_MERCURY_ISA_VERSION
	.align		4
        /*01b4*/ 	.byte	0x03, 0x5f
        /*01b6*/ 	.short	0x0101


	//----- nvinfo : EIATTR_COOP_GROUP_MASK_REGIDS
	.align		4
        /*01b8*/ 	.byte	0x04, 0x29
        /*01ba*/ 	.short	(.L_62 - .L_61)


	//   ....[0]....
.L_61:
        /*01bc*/ 	.word	0xffffffff


	//   ....[1]....
        /*01c0*/ 	.word	0xffffffff


	//   ....[2]....
        /*01c4*/ 	.word	0xffffffff


	//   ....[3]....
        /*01c8*/ 	.word	0xffffffff


	//   ....[4]....
        /*01cc*/ 	.word	0xffffffff


	//   ....[5]....
        /*01d0*/ 	.word	0xffffffff


	//   ....[6]....
        /*01d4*/ 	.word	0xffffffff


	//   ....[7]....
        /*01d8*/ 	.word	0xffffffff


	//   ....[8]....
        /*01dc*/ 	.word	0xffffffff


	//   ....[9]....
        /*01e0*/ 	.word	0xffffffff


	//   ....[10]....
        /*01e4*/ 	.word	0xffffffff


	//   ....[11]....
        /*01e8*/ 	.word	0xffffffff


	//   ....[12]....
        /*01ec*/ 	.word	0xffffffff


	//   ....[13]....
        /*01f0*/ 	.word	0xffffffff


	//   ....[14]....
        /*01f4*/ 	.word	0xffffffff


	//   ....[15]....
        /*01f8*/ 	.word	0xffffffff


	//   ....[16]....
        /*01fc*/ 	.word	0xffffffff


	//   ....[17]....
        /*0200*/ 	.word	0xffffffff


	//   ....[18]....
        /*0204*/ 	.word	0xffffffff


	//   ....[19]....
        /*0208*/ 	.word	0xffffffff


	//----- nvinfo : EIATTR_COOP_GROUP_INSTR_OFFSETS
	.align		4
.L_62:
        /*020c*/ 	.byte	0x04, 0x28
        /*020e*/ 	.short	(.L_64 - .L_63)


	//   ....[0]....
.L_63:
        /*0210*/ 	.word	0x00001d30


	//   ....[1]....
        /*0214*/ 	.word	0x00001d40


	//   ....[2]....
        /*0218*/ 	.word	0x00001d50


	//   ....[3]....
        /*021c*/ 	.word	0x00001d60


	//   ....[4]....
        /*0220*/ 	.word	0x00001da0


	//   ....[5]....
        /*0224*/ 	.word	0x00001dc0


	//   ....[6]....
        /*0228*/ 	.word	0x00001dd0


	//   ....[7]....
        /*022c*/ 	.word	0x00001de0


	//   ....[8]....
        /*0230*/ 	.word	0x00001e90


	//   ....[9]....
        /*0234*/ 	.word	0x00001eb0


	//   ....[10]....
        /*0238*/ 	.word	0x00002120


	//   ....[11]....
        /*023c*/ 	.word	0x00002130


	//   ....[12]....
        /*0240*/ 	.word	0x00002150


	//   ....[13]....
        /*0244*/ 	.word	0x00002160


	//   ....[14]....
        /*0248*/ 	.word	0x00002190


	//   ....[15]....
        /*024c*/ 	.word	0x000021c0


	//   ....[16]....
        /*0250*/ 	.word	0x000021d0


	//   ....[17]....
        /*0254*/ 	.word	0x000021e0


	//   ....[18]....
        /*0258*/ 	.word	0x000022a0


	//   ....[19]....
        /*025c*/ 	.word	0x000022c0


	//----- nvinfo : EIATTR_EXIT_INSTR_OFFSETS
	.align		4
.L_64:
        /*0260*/ 	.byte	0x04, 0x1c
        /*0262*/ 	.short	(.L_66 - .L_65)


	//   ....[0]....
.L_65:
        /*0264*/ 	.word	0x00003e50


	//   ....[1]....
        /*0268*/ 	.word	0x00003e80


	//----- nvinfo : EIATTR_REQNTID
	.align		4
.L_66:
        /*026c*/ 	.byte	0x04, 0x10
        /*026e*/ 	.short	(.L_68 - .L_67)
.L_67:
        /*0270*/ 	.word	0x00000100
        /*0274*/ 	.word	0x00000001
        /*0278*/ 	.word	0x00000001


	//----- nvinfo : EIATTR_CBANK_PARAM_SIZE
	.align		4
.L_68:
        /*027c*/ 	.byte	0x03, 0x19
        /*027e*/ 	.short	0x0088


	//----- nvinfo : EIATTR_PARAM_CBANK
	.align		4
        /*0280*/ 	.byte	0x04, 0x0a
        /*0282*/ 	.short	(.L_70 - .L_69)
	.align		4
.L_69:
        /*0284*/ 	.word	index@(.nv.constant0.attn_fwd)
        /*0288*/ 	.short	0x0210
        /*028a*/ 	.short	0x0088


	//----- nvinfo : EIATTR_SW_WAR
	.align		4
.L_70:
        /*028c*/ 	.byte	0x04, 0x36
        /*028e*/ 	.short	(.L_72 - .L_71)
.L_71:
        /*0290*/ 	.word	0x00000008
.L_72:


//--------------------- .nv.callgraph             --------------------------
	.section	.nv.callgraph,"",@"SHT_CUDA_CALLGRAPH"
	.align	4
	.sectionentsize	8
	.align		4
        /*0000*/ 	.word	0x00000000
	.align		4
        /*0004*/ 	.word	0xffffffff
	.align		4
        /*0008*/ 	.word	0x00000000
	.align		4
        /*000c*/ 	.word	0xfffffffe
	.align		4
        /*0010*/ 	.word	0x00000000
	.align		4
        /*0014*/ 	.word	0xfffffffd
	.align		4
        /*0018*/ 	.word	0x00000000
	.align		4
        /*001c*/ 	.word	0xfffffffc


//--------------------- .nv.constant4             --------------------------
	.section	.nv.constant4,"a",@progbits
	.align	8
	.align		8
.nv.constant4:
        /*0000*/ 	.dword	_$_str


//--------------------- .text.attn_fwd            --------------------------
	.section	.text.attn_fwd,"ax",@progbits
	.align	128
        .global         attn_fwd
        .type           attn_fwd,@function
        .size           attn_fwd,(.L_x_3 - attn_fwd)
        .other          attn_fwd,@"STO_CUDA_ENTRY STV_DEFAULT"
attn_fwd:
.text.attn_fwd:
[----:B------:R-:W-:Y:S01]  /*0000*/  LDC R1, c[0x0][0x28] ;  /* 0x00000a00ff017b82 */ /* 0x000fe20000000800 */
[----:B------:R-:W0:Y:S07]  /*0010*/  S2R R30, SR_CTAID.X ;  /* 0x00000000001e7919 */ /* 0x000e2e0000002500 */
[----:B------:R-:W1:Y:S01]  /*0020*/  S2UR UR7, SR_CTAID.Y ;  /* 0x00000000000779c3 */ /* 0x000e620000002600 */
[----:B------:R-:W-:Y:S01]  /*0030*/  ULDC.64 UR4, c[0x0][0x240] ;  /* 0x0000900000047ab9 */ /* 0x000fe20000000a00 */
[----:B------:R-:W-:Y:S01]  /*0040*/  ULDC.64 UR10, c[0x0][0x208] ;  /* 0x00008200000a7ab9 */ /* 0x000fe20000000a00 */
[----:B------:R-:W2:Y:S05]  /*0050*/  S2R R0, SR_TID.X ;  /* 0x0000000000007919 */ /* 0x000eaa0000002100 */
[----:B------:R-:W3:Y:S08]  /*0060*/  LDC R40, c[0x0][0x248] ;  /* 0x00009200ff287b82 */ /* 0x000ef00000000800 */
[----:B------:R-:W4:Y:S01]  /*0070*/  LDC.64 R42, c[0x0][0x210] ;  /* 0x00008400ff2a7b82 */ /* 0x000f220000000a00 */
[----:B-1----:R-:W-:-:S04]  /*0080*/  UIMAD UR4, UR7, UR4, URZ ;  /* 0x00000004070472a4 */ /* 0x002fc8000f8e023f */
[----:B------:R-:W-:Y:S01]  /*0090*/  USHF.L.U32 UR6, UR4, 0x1, URZ ;  /* 0x0000000104067899 */ /* 0x000fe2000800063f */
[----:B0-----:R-:W-:Y:S01]  /*00a0*/  IMAD.SHL.U32 R30, R30, 0x20, RZ ;  /* 0x000000201e1e7824 */ /* 0x001fe200078e00ff */
[----:B--2---:R-:W-:-:S04]  /*00b0*/  SHF.R.U32.HI R3, RZ, 0x5, R0 ;  /* 0x00000005ff037819 */ /* 0x004fc80000011600 */
[----:B------:R-:W-:Y:S02]  /*00c0*/  LOP3.LUT R2, R30, 0x1f, R0, 0xf8, !PT ;  /* 0x0000001f1e027812 */ /* 0x000fe400078ef800 */
[----:B------:R-:W-:-:S03]  /*00d0*/  SGXT.U32 R3, R3, 0x3 ;  /* 0x000000030303781a */ /* 0x000fc60000000000 */
[----:B------:R-:W-:Y:S01]  /*00e0*/  IMAD R4, R2, UR5, RZ ;  /* 0x0000000502047c24 */ /* 0x000fe2000f8e02ff */
[----:B------:R-:W-:Y:S01]  /*00f0*/  UIMAD.WIDE UR4, UR4, 0x2, URZ ;  /* 0x00000002040478a5 */ /* 0x000fe2000f8e023f */
[----:B---3--:R-:W-:Y:S02]  /*0100*/  IMAD R7, R3, R40, RZ ;  /* 0x0000002803077224 */ /* 0x008fe400078e02ff */
[----:B------:R-:W-:Y:S02]  /*0110*/  IMAD.SHL.U32 R5, R4, 0x2, RZ ;  /* 0x0000000204057824 */ /* 0x000fe400078e00ff */
[----:B------:R-:W-:Y:S02]  /*0120*/  IMAD R9, R40, 0x8, R7 ;  /* 0x0000000828097824 */ /* 0x000fe400078e0207 */
[----:B------:R-:W-:Y:S01]  /*0130*/  IMAD.HI R4, R4, 0x2, RZ ;  /* 0x0000000204047827 */ /* 0x000fe200078e02ff */
[----:B----4-:R-:W-:-:S03]  /*0140*/  IADD3 R42, P0, P1, R5, UR6, R42 ;  /* 0x00000006052a7c10 */ /* 0x010fc6000f91e02a */
[----:B------:R-:W-:Y:S01]  /*0150*/  IMAD R10, R40, 0x8, R9 ;  /* 0x00000008280a7824 */ /* 0x000fe200078e0209 */
[----:B------:R-:W-:Y:S02]  /*0160*/  IADD3.X R44, R4, UR5, R43, P0, P1 ;  /* 0x00000005042c7c10 */ /* 0x000fe400087e242b */
[-C--:B------:R-:W-:Y:S01]  /*0170*/  LEA R4, P0, R7, R42.reuse, 0x1 ;  /* 0x0000002a07047211 */ /* 0x080fe200078008ff */
[C---:B------:R-:W-:Y:S01]  /*0180*/  IMAD R11, R40.reuse, 0x8, R10 ;  /* 0x00000008280b7824 */ /* 0x040fe200078e020a */
[----:B------:R-:W-:Y:S02]  /*0190*/  LEA R6, P1, R9, R42, 0x1 ;  /* 0x0000002a09067211 */ /* 0x000fe400078208ff */
[----:B------:R-:W-:Y:S02]  /*01a0*/  LEA.HI.X.SX32 R5, R7, R44, 0x1, P0 ;  /* 0x0000002c07057211 */ /* 0x000fe400000f0eff */
[----:B------:R-:W-:Y:S02]  /*01b0*/  LEA R13, R40, R11, 0x3 ;  /* 0x0000000b280d7211 */ /* 0x000fe400078e18ff */
[----:B------:R-:W-:Y:S01]  /*01c0*/  LEA R8, P0, R10, R42, 0x1 ;  /* 0x0000002a0a087211 */ /* 0x000fe200078008ff */
[----:B------:R0:W2:Y:S01]  /*01d0*/  LDG.E.U16 R18, desc[UR10][R4.64] ;  /* 0x0000000a04127981 */ /* 0x0000a2000c1e1500 */
[-C--:B------:R-:W-:Y:S01]  /*01e0*/  LEA.HI.X.SX32 R7, R9, R44.reuse, 0x1, P1 ;  /* 0x0000002c09077211 */ /* 0x080fe200008f0eff */
[----:B------:R-:W-:Y:S01]  /*01f0*/  IMAD R15, R40, 0x8, R13 ;  /* 0x00000008280f7824 */ /* 0x000fe200078e020d */
[----:B------:R-:W-:-:S02]  /*0200*/  LEA.HI.X.SX32 R9, R10, R44, 0x1, P0 ;  /* 0x0000002c0a097211 */ /* 0x000fc400000f0eff */
[C---:B------:R-:W-:Y:S01]  /*0210*/  LEA R10, P0, R11.reuse, R42, 0x1 ;  /* 0x0000002a0b0a7211 */ /* 0x040fe200078008ff */
[C---:B------:R-:W-:Y:S01]  /*0220*/  IMAD R16, R40.reuse, 0x8, R15 ;  /* 0x0000000828107824 */ /* 0x040fe200078e020f */
[----:B------:R-:W3:Y:S02]  /*0230*/  LDG.E.U16 R20, desc[UR10][R6.64] ;  /* 0x0000000a06147981 */ /* 0x000ee4000c1e1500 */
[----:B------:R-:W-:Y:S02]  /*0240*/  LEA.HI.X.SX32 R11, R11, R44, 0x1, P0 ;  /* 0x0000002c0b0b7211 */ /* 0x000fe400000f0eff */
[C---:B------:R-:W-:Y:S01]  /*0250*/  LEA R12, P0, R13.reuse, R42, 0x1 ;  /* 0x0000002a0d0c7211 */ /* 0x040fe200078008ff */
[----:B------:R-:W-:Y:S01]  /*0260*/  IMAD R17, R40, 0x8, R16 ;  /* 0x0000000828117824 */ /* 0x000fe200078e0210 */
[----:B------:R1:W4:Y:S02]  /*0270*/  LDG.E.U16 R22, desc[UR10][R8.64] ;  /* 0x0000000a08167981 */ /* 0x000324000c1e1500 */
[----:B------:R-:W-:-:S02]  /*0280*/  LEA.HI.X.SX32 R13, R13, R44, 0x1, P0 ;  /* 0x0000002c0d0d7211 */ /* 0x000fc400000f0eff */
[CC--:B0-----:R-:W-:Y:S01]  /*0290*/  LEA R4, P0, R15.reuse, R42.reuse, 0x1 ;  /* 0x0000002a0f047211 */ /* 0x0c1fe200078008ff */
[----:B------:R0:W5:Y:S01]  /*02a0*/  LDG.E.U16 R24, desc[UR10][R10.64] ;  /* 0x0000000a0a187981 */ /* 0x000162000c1e1500 */
[----:B------:R-:W-:Y:S01]  /*02b0*/  LEA R14, P1, R16, R42, 0x1 ;  /* 0x0000002a100e7211 */ /* 0x000fe200078208ff */
[C---:B-1----:R-:W-:Y:S01]  /*02c0*/  IMAD R9, R40.reuse, 0x8, R17 ;  /* 0x0000000828097824 */ /* 0x042fe200078e0211 */
[----:B------:R-:W-:Y:S01]  /*02d0*/  LEA.HI.X.SX32 R5, R15, R44, 0x1, P0 ;  /* 0x0000002c0f057211 */ /* 0x000fe200000f0eff */
[----:B------:R-:W5:Y:S01]  /*02e0*/  LDG.E.U16 R26, desc[UR10][R12.64] ;  /* 0x0000000a0c1a7981 */ /* 0x000f62000c1e1500 */
[C---:B------:R-:W-:Y:S01]  /*02f0*/  LEA R6, P0, R17.reuse, R42, 0x1 ;  /* 0x0000002a11067211 */ /* 0x040fe200078008ff */
[----:B0-----:R-:W-:Y:S01]  /*0300*/  IMAD R11, R40, 0x8, R9 ;  /* 0x00000008280b7824 */ /* 0x001fe200078e0209 */
[-C--:B------:R-:W-:Y:S01]  /*0310*/  LEA.HI.X.SX32 R15, R16, R44.reuse, 0x1, P1 ;  /* 0x0000002c100f7211 */ /* 0x080fe200008f0eff */
[----:B------:R-:W5:Y:S01]  /*0320*/  LDG.E.U16 R28, desc[UR10][R4.64] ;  /* 0x0000000a041c7981 */ /* 0x000f62000c1e1500 */
[----:B------:R-:W-:-:S02]  /*0330*/  LEA.HI.X.SX32 R7, R17, R44, 0x1, P0 ;  /* 0x0000002c11077211 */ /* 0x000fc400000f0eff */
[C---:B------:R-:W-:Y:S01]  /*0340*/  LEA R8, P0, R9.reuse, R42, 0x1 ;  /* 0x0000002a09087211 */ /* 0x040fe200078008ff */
[----:B------:R0:W5:Y:S01]  /*0350*/  LDG.E.U16 R32, desc[UR10][R14.64] ;  /* 0x0000000a0e207981 */ /* 0x000162000c1e1500 */
[C---:B------:R-:W-:Y:S02]  /*0360*/  LEA R16, R40.reuse, R11, 0x3 ;  /* 0x0000000b28107211 */ /* 0x040fe400078e18ff */
[----:B------:R-:W-:Y:S01]  /*0370*/  LEA.HI.X.SX32 R9, R9, R44, 0x1, P0 ;  /* 0x0000002c09097211 */ /* 0x000fe200000f0eff */
[----:B------:R1:W5:Y:S01]  /*0380*/  LDG.E.U16 R34, desc[UR10][R6.64] ;  /* 0x0000000a06227981 */ /* 0x000362000c1e1500 */
[C---:B------:R-:W-:Y:S01]  /*0390*/  LEA R10, P0, R11.reuse, R42, 0x1 ;  /* 0x0000002a0b0a7211 */ /* 0x040fe200078008ff */
[C---:B------:R-:W-:Y:S02]  /*03a0*/  IMAD R17, R40.reuse, 0x8, R16 ;  /* 0x0000000828117824 */ /* 0x040fe400078e0210 */
[----:B------:R1:W5:Y:S01]  /*03b0*/  LDG.E.U16 R36, desc[UR10][R8.64] ;  /* 0x0000000a08247981 */ /* 0x000362000c1e1500 */
[----:B------:R-:W-:Y:S01]  /*03c0*/  LEA.HI.X.SX32 R11, R11, R44, 0x1, P0 ;  /* 0x0000002c0b0b7211 */ /* 0x000fe200000f0eff */
[----:B0-----:R-:W-:Y:S01]  /*03d0*/  IMAD R14, R40, 0x8, R17 ;  /* 0x00000008280e7824 */ /* 0x001fe200078e0211 */
[----:B------:R-:W-:-:S03]  /*03e0*/  LEA R4, P0, R17, R42, 0x1 ;  /* 0x0000002a11047211 */ /* 0x000fc600078008ff */
[----:B------:R-:W-:Y:S01]  /*03f0*/  IMAD R15, R40, 0x8, R14 ;  /* 0x00000008280f7824 */ /* 0x000fe200078e020e */
[----:B------:R-:W-:Y:S01]  /*0400*/  LEA.HI.X.SX32 R5, R17, R44, 0x1, P0 ;  /* 0x0000002c11057211 */ /* 0x000fe200000f0eff */
[----:B------:R0:W5:Y:S01]  /*0410*/  LDG.E.U16 R38, desc[UR10][R10.64] ;  /* 0x0000000a0a267981 */ /* 0x000162000c1e1500 */
[----:B-1----:R-:W-:-:S04]  /*0420*/  LEA R6, P0, R14, R42, 0x1 ;  /* 0x0000002a0e067211 */ /* 0x002fc800078008ff */
[----:B------:R-:W-:Y:S02]  /*0430*/  LEA.HI.X.SX32 R7, R14, R44, 0x1, P0 ;  /* 0x0000002c0e077211 */ /* 0x000fe400000f0eff */
[CC--:B------:R-:W-:Y:S02]  /*0440*/  LEA R8, P0, R15.reuse, R42.reuse, 0x1 ;  /* 0x0000002a0f087211 */ /* 0x0c0fe400078008ff */
[C---:B------:R-:W-:Y:S02]  /*0450*/  LEA R12, P1, R16.reuse, R42, 0x1 ;  /* 0x0000002a100c7211 */ /* 0x040fe400078208ff */
[-C--:B------:R-:W-:Y:S02]  /*0460*/  LEA.HI.X.SX32 R9, R15, R44.reuse, 0x1, P0 ;  /* 0x0000002c0f097211 */ /* 0x080fe400000f0eff */
[----:B------:R-:W-:Y:S01]  /*0470*/  LEA.HI.X.SX32 R13, R16, R44, 0x1, P1 ;  /* 0x0000002c100d7211 */ /* 0x000fe200008f0eff */
[C---:B------:R-:W-:Y:S02]  /*0480*/  IMAD R16, R40.reuse, 0x8, R15 ;  /* 0x0000000828107824 */ /* 0x040fe400078e020f */
[----:B------:R-:W5:Y:S02]  /*0490*/  LDG.E.U16 R8, desc[UR10][R8.64] ;  /* 0x0000000a08087981 */ /* 0x000f64000c1e1500 */
[----:B------:R-:W-:Y:S01]  /*04a0*/  IMAD R17, R40, 0x8, R16 ;  /* 0x0000000828117824 */ /* 0x000fe200078e0210 */
[CC--:B------:R-:W-:Y:S01]  /*04b0*/  LEA R14, P1, R16.reuse, R42.reuse, 0x1 ;  /* 0x0000002a100e7211 */ /* 0x0c0fe200078208ff */
[----:B------:R-:W5:Y:S03]  /*04c0*/  LDG.E.U16 R12, desc[UR10][R12.64] ;  /* 0x0000000a0c0c7981 */ /* 0x000f66000c1e1500 */
[----:B0-----:R-:W-:Y:S01]  /*04d0*/  LEA R10, P0, R17, R42, 0x1 ;  /* 0x0000002a110a7211 */ /* 0x001fe200078008ff */
[----:B------:R0:W5:Y:S01]  /*04e0*/  LDG.E.U16 R40, desc[UR10][R4.64] ;  /* 0x0000000a04287981 */ /* 0x000162000c1e1500 */
[----:B------:R-:W-:-:S02]  /*04f0*/  LEA.HI.X.SX32 R15, R16, R44, 0x1, P1 ;  /* 0x0000002c100f7211 */ /* 0x000fc400008f0eff */
[----:B------:R-:W-:Y:S01]  /*0500*/  LEA.HI.X.SX32 R11, R17, R44, 0x1, P0 ;  /* 0x0000002c110b7211 */ /* 0x000fe200000f0eff */
[----:B------:R1:W5:Y:S04]  /*0510*/  LDG.E.U16 R16, desc[UR10][R6.64] ;  /* 0x0000000a06107981 */ /* 0x000368000c1e1500 */
[----:B------:R-:W5:Y:S04]  /*0520*/  LDG.E.U16 R14, desc[UR10][R14.64] ;  /* 0x0000000a0e0e7981 */ /* 0x000f68000c1e1500 */
[----:B------:R1:W5:Y:S01]  /*0530*/  LDG.E.U16 R44, desc[UR10][R10.64] ;  /* 0x0000000a0a2c7981 */ /* 0x000362000c1e1500 */
[----:B------:R-:W1:Y:S01]  /*0540*/  S2UR UR6, SR_CgaCtaId ;  /* 0x00000000000679c3 */ /* 0x000e620000008800 */
[C---:B0-----:R-:W-:Y:S01]  /*0550*/  LOP3.LUT R5, R0.reuse, 0xc0, RZ, 0xc0, !PT ;  /* 0x000000c000057812 */ /* 0x041fe200078ec0ff */
[----:B------:R-:W-:Y:S01]  /*0560*/  UMOV UR4, 0x400 ;  /* 0x0000040000047882 */ /* 0x000fe20000000000 */
[----:B------:R-:W-:-:S02]  /*0570*/  IMAD.SHL.U32 R17, R0, 0x2, RZ ;  /* 0x0000000200117824 */ /* 0x000fc400078e00ff */
[--C-:B-1----:R-:W-:Y:S02]  /*0580*/  SHF.R.U32.HI R6, RZ, 0x2, R5.reuse ;  /* 0x00000002ff067819 */ /* 0x102fe40000011605 */
[----:B------:R-:W-:Y:S02]  /*0590*/  SHF.R.U32.HI R7, RZ, 0x1, R5 ;  /* 0x00000001ff077819 */ /* 0x000fe40000011605 */
[----:B------:R-:W-:Y:S01]  /*05a0*/  LOP3.LUT R5, R6, 0x1fe, R17, 0x78, !PT ;  /* 0x000001fe06057812 */ /* 0x000fe200078e7811 */
[----:B------:R-:W-:Y:S01]  /*05b0*/  ULEA UR6, UR6, UR4, 0x18 ;  /* 0x0000000406067291 */ /* 0x000fe2000f8ec03f */
[C---:B------:R-:W-:Y:S02]  /*05c0*/  SHF.L.U32 R13, R0.reuse, 0x2, RZ ;  /* 0x00000002000d7819 */ /* 0x040fe400000006ff */
[----:B------:R-:W-:Y:S02]  /*05d0*/  LOP3.LUT R4, R0, 0x18, RZ, 0xc0, !PT ;  /* 0x0000001800047812 */ /* 0x000fe400078ec0ff */
[----:B------:R-:W-:-:S02]  /*05e0*/  LOP3.LUT R13, R13, 0xfc, RZ, 0xc0, !PT ;  /* 0x000000fc0d0d7812 */ /* 0x000fc400078ec0ff */
[C---:B------:R-:W-:Y:S02]  /*05f0*/  LOP3.LUT R9, R0.reuse, 0xe0, RZ, 0xc0, !PT ;  /* 0x000000e000097812 */ /* 0x040fe400078ec0ff */
[----:B------:R-:W-:Y:S01]  /*0600*/  LOP3.LUT R19, R0, 0xff, RZ, 0xc0, !PT ;  /* 0x000000ff00137812 */ /* 0x000fe200078ec0ff */
[----:B------:R-:W-:Y:S01]  /*0610*/  IMAD R6, R4, 0x100, R13 ;  /* 0x0000010004067824 */ /* 0x000fe200078e020d */
[----:B------:R-:W-:Y:S01]  /*0620*/  R2UR UR8, R9 ;  /* 0x00000000090872ca */ /* 0x000fe200000e0000 */
[----:B------:R-:W-:Y:S01]  /*0630*/  IMAD.MOV.U32 R9, RZ, RZ, 0x3f800000 ;  /* 0x3f800000ff097424 */ /* 0x000fe200078e00ff */
[----:B------:R-:W-:Y:S01]  /*0640*/  MOV R101, 0xff800000 ;  /* 0xff80000000657802 */ /* 0x000fe20000000f00 */
[----:B------:R-:W-:Y:S01]  /*0650*/  IMAD.MOV.U32 R102, RZ, RZ, -0x800000 ;  /* 0xff800000ff667424 */ /* 0x000fe200078e00ff */
[----:B------:R-:W-:Y:S01]  /*0660*/  LOP3.LUT R6, R6, R7, RZ, 0x3c, !PT ;  /* 0x0000000706067212 */ /* 0x000fe200078e3cff */
[----:B------:R-:W-:Y:S01]  /*0670*/  IMAD.MOV.U32 R100, RZ, RZ, -0x800000 ;  /* 0xff800000ff647424 */ /* 0x000fe200078e00ff */
[----:B------:R-:W-:Y:S01]  /*0680*/  CS2R R80, SRZ ;  /* 0x0000000000507805 */ /* 0x000fe2000001ff00 */
[----:B------:R-:W-:Y:S01]  /*0690*/  IMAD.MOV.U32 R103, RZ, RZ, -0x800000 ;  /* 0xff800000ff677424 */ /* 0x000fe200078e00ff */
[----:B------:R-:W-:Y:S01]  /*06a0*/  CS2R R82, SRZ ;  /* 0x0000000000527805 */ /* 0x000fe2000001ff00 */
[----:B------:R-:W-:Y:S01]  /*06b0*/  IMAD.MOV.U32 R10, RZ, RZ, 0x3f800000 ;  /* 0x3f800000ff0a7424 */ /* 0x000fe200078e00ff */
[----:B------:R-:W-:Y:S01]  /*06c0*/  CS2R R76, SRZ ;  /* 0x00000000004c7805 */ /* 0x000fe2000001ff00 */
[----:B------:R-:W-:Y:S01]  /*06d0*/  IMAD.MOV.U32 R43, RZ, RZ, 0x3f800000 ;  /* 0x3f800000ff2b7424 */ /* 0x000fe200078e00ff */
[----:B------:R-:W-:Y:S01]  /*06e0*/  CS2R R78, SRZ ;  /* 0x00000000004e7805 */ /* 0x000fe2000001ff00 */
[----:B------:R-:W-:Y:S01]  /*06f0*/  IMAD.MOV.U32 R42, RZ, RZ, 0x3f800000 ;  /* 0x3f800000ff2a7424 */ /* 0x000fe200078e00ff */
[----:B------:R-:W-:-:S02]  /*0700*/  CS2R R72, SRZ ;  /* 0x0000000000487805 */ /* 0x000fc4000001ff00 */
[----:B------:R-:W-:Y:S02]  /*0710*/  CS2R R74, SRZ ;  /* 0x00000000004a7805 */ /* 0x000fe4000001ff00 */
[----:B------:R-:W-:Y:S02]  /*0720*/  ISETP.GE.U32.AND P5, PT, R19, 0x20, PT ;  /* 0x000000201300780c */ /* 0x000fe40003fa6070 */
[----:B------:R-:W-:Y:S02]  /*0730*/  CS2R R68, SRZ ;  /* 0x0000000000447805 */ /* 0x000fe4000001ff00 */
[----:B------:R-:W-:Y:S02]  /*0740*/  CS2R R70, SRZ ;  /* 0x0000000000467805 */ /* 0x000fe4000001ff00 */
[----:B------:R-:W-:Y:S01]  /*0750*/  LOP3.LUT R11, R0, 0x1c, RZ, 0xc0, !PT ;  /* 0x0000001c000b7812 */ /* 0x000fe200078ec0ff */
[----:B--2---:R-:W-:Y:S04]  /*0760*/  STS.U16 [R5+UR6], R18 ;  /* 0x0000001205007988 */ /* 0x004fe80008000406 */
[----:B---3--:R-:W-:Y:S04]  /*0770*/  STS.U16 [R5+UR6+0x200], R20 ;  /* 0x0002001405007988 */ /* 0x008fe80008000406 */
[----:B----4-:R-:W-:Y:S04]  /*0780*/  STS.U16 [R5+UR6+0x400], R22 ;  /* 0x0004001605007988 */ /* 0x010fe80008000406 */
[----:B-----5:R-:W-:Y:S04]  /*0790*/  STS.U16 [R5+UR6+0x600], R24 ;  /* 0x0006001805007988 */ /* 0x020fe80008000406 */
[----:B------:R-:W-:Y:S04]  /*07a0*/  STS.U16 [R5+UR6+0x800], R26 ;  /* 0x0008001a05007988 */ /* 0x000fe80008000406 */
[----:B------:R-:W-:Y:S04]  /*07b0*/  STS.U16 [R5+UR6+0xa00], R28 ;  /* 0x000a001c05007988 */ /* 0x000fe80008000406 */
[----:B------:R-:W-:Y:S04]  /*07c0*/  STS.U16 [R5+UR6+0xc00], R32 ;  /* 0x000c002005007988 */ /* 0x000fe80008000406 */
[----:B------:R-:W-:Y:S04]  /*07d0*/  STS.U16 [R5+UR6+0xe00], R34 ;  /* 0x000e002205007988 */ /* 0x000fe80008000406 */
[----:B------:R-:W-:Y:S04]  /*07e0*/  STS.U16 [R5+UR6+0x1000], R36 ;  /* 0x0010002405007988 */ /* 0x000fe80008000406 */
[----:B------:R0:W-:Y:S02]  /*07f0*/  STS.U16 [R5+UR6+0x1a00], R8 ;  /* 0x001a000805007988 */ /* 0x0001e40008000406 */
[----:B0-----:R-:W-:-:S04]  /*0800*/  IADD3 R8, R30, 0x20, RZ ;  /* 0x000000201e087810 */ /* 0x001fc80007ffe0ff */
[----:B------:R-:W-:Y:S01]  /*0810*/  ISETP.GE.AND P0, PT, R8, 0x1, PT ;  /* 0x000000010800780c */ /* 0x000fe20003f06270 */
[----:B------:R-:W-:Y:S04]  /*0820*/  STS.U16 [R5+UR6+0x1200], R38 ;  /* 0x0012002605007988 */ /* 0x000fe80008000406 */
[----:B------:R0:W-:Y:S04]  /*0830*/  STS.U16 [R5+UR6+0x1400], R12 ;  /* 0x0014000c05007988 */ /* 0x0001e80008000406 */
[----:B------:R1:W-:Y:S04]  /*0840*/  STS.U16 [R5+UR6+0x1600], R40 ;  /* 0x0016002805007988 */ /* 0x0003e80008000406 */
[----:B------:R1:W-:Y:S04]  /*0850*/  STS.U16 [R5+UR6+0x1800], R16 ;  /* 0x0018001005007988 */ /* 0x0003e80008000406 */
[----:B------:R1:W-:Y:S01]  /*0860*/  STS.U16 [R5+UR6+0x1c00], R14 ;  /* 0x001c000e05007988 */ /* 0x0003e20008000406 */
[----:B0-----:R-:W-:-:S03]  /*0870*/  LOP3.LUT R12, R0, 0x3, RZ, 0xc0, !PT ;  /* 0x00000003000c7812 */ /* 0x001fc600078ec0ff */
[----:B------:R1:W-:Y:S01]  /*0880*/  STS.U16 [R5+UR6+0x1e00], R44 ;  /* 0x001e002c05007988 */ /* 0x0003e20008000406 */
[----:B------:R-:W-:Y:S05]  /*0890*/  @!P0 BRA `(.L_x_0) ;  /* 0x0000002000748947 */ /* 0x000fea0003800000 */
[----:B------:R-:W0:Y:S01]  /*08a0*/  LDC.64 R48, c[0x0][0x250] ;  /* 0x00009400ff307b82 */ /* 0x000e220000000a00 */
[----:B------:R-:W-:Y:S01]  /*08b0*/  SHF.R.U32.HI R10, RZ, 0x7, R0 ;  /* 0x00000007ff0a7819 */ /* 0x000fe20000011600 */
[C---:B------:R-:W-:Y:S01]  /*08c0*/  IMAD.SHL.U32 R13, R0.reuse, 0x8, RZ ;  /* 0x00000008000d7824 */ /* 0x040fe200078e00ff */
[----:B-1----:R-:W-:Y:S01]  /*08d0*/  LOP3.LUT R16, R0, 0x60, RZ, 0xc0, !PT ;  /* 0x0000006000107812 */ /* 0x002fe200078ec0ff */
[----:B------:R-:W-:Y:S01]  /*08e0*/  ULEA UR4, UR8, UR6, 0x4 ;  /* 0x0000000608047291 */ /* 0x000fe2000f8e203f */
[----:B------:R-:W-:Y:S01]  /*08f0*/  SGXT.U32 R10, R10, 0x1 ;  /* 0x000000010a0a781a */ /* 0x000fe20000000000 */
[----:B------:R-:W-:Y:S01]  /*0900*/  ULDC.64 UR12, c[0x0][0x218] ;  /* 0x00008600000c7ab9 */ /* 0x000fe20000000a00 */
[----:B------:R-:W-:Y:S01]  /*0910*/  LOP3.LUT R7, R0, 0x1f, RZ, 0xc0, !PT ;  /* 0x0000001f00077812 */ /* 0x000fe200078ec0ff */
[----:B------:R-:W1:Y:S01]  /*0920*/  LDC R56, c[0x0][0x268] ;  /* 0x00009a00ff387b82 */ /* 0x000e620000000800 */
[----:B------:R-:W-:Y:S01]  /*0930*/  LOP3.LUT R18, R13, 0x30, RZ, 0xc0, !PT ;  /* 0x000000300d127812 */ /* 0x000fe200078ec0ff */
[----:B------:R-:W-:Y:S01]  /*0940*/  IMAD.MOV.U32 R117, RZ, RZ, -0x800000 ;  /* 0xff800000ff757424 */ /* 0x000fe200078e00ff */
[----:B------:R-:W-:Y:S01]  /*0950*/  SHF.R.U32.HI R15, RZ, 0x1, R16 ;  /* 0x00000001ff0f7819 */ /* 0x000fe20000011610 */
[----:B------:R-:W-:Y:S01]  /*0960*/  IMAD.MOV.U32 R120, RZ, RZ, -0x800000 ;  /* 0xff800000ff787424 */ /* 0x000fe200078e00ff */
[----:B------:R-:W-:Y:S01]  /*0970*/  LEA R21, R7, UR6, 0x6 ;  /* 0x0000000607157c11 */ /* 0x000fe2000f8e30ff */
[----:B------:R-:W-:Y:S01]  /*0980*/  IMAD.MOV.U32 R43, RZ, RZ, 0x3f800000 ;  /* 0x3f800000ff2b7424 */ /* 0x000fe200078e00ff */
[----:B------:R-:W-:Y:S01]  /*0990*/  LOP3.LUT R14, R18, R15, RZ, 0x3c, !PT ;  /* 0x0000000f120e7212 */ /* 0x000fe200078e3cff */
[----:B------:R-:W-:Y:S01]  /*09a0*/  IMAD.SHL.U32 R15, R12, 0x2, RZ ;  /* 0x000000020c0f7824 */ /* 0x000fe200078e00ff */
[----:B------:R-:W-:Y:S01]  /*09b0*/  LOP3.LUT R9, R0, 0x7f, RZ, 0xc0, !PT ;  /* 0x0000007f00097812 */ /* 0x000fe200078ec0ff */
[----:B------:R-:W2:Y:S01]  /*09c0*/  LDC.64 R62, c[0x0][0x220] ;  /* 0x00008800ff3e7b82 */ /* 0x000ea20000000a00 */
[----:B------:R-:W-:-:S02]  /*09d0*/  IADD3 R14, R14, R21, RZ ;  /* 0x000000150e0e7210 */ /* 0x000fc40007ffe0ff */
[----:B------:R-:W-:Y:S02]  /*09e0*/  CS2R R80, SRZ ;  /* 0x0000000000507805 */ /* 0x000fe4000001ff00 */
[C---:B------:R-:W-:Y:S01]  /*09f0*/  LOP3.LUT R21, R0.reuse, 0x7, RZ, 0xc0, !PT ;  /* 0x0000000700157812 */ /* 0x040fe200078ec0ff */
[----:B------:R-:W-:Y:S01]  /*0a00*/  IMAD.SHL.U32 R13, R9, 0x2, RZ ;  /* 0x00000002090d7824 */ /* 0x000fe200078e00ff */
[----:B------:R-:W-:Y:S01]  /*0a10*/  LOP3.LUT P0, RZ, R0, 0x80, RZ, 0xc0, !PT ;  /* 0x0000008000ff7812 */ /* 0x000fe2000780c0ff */
[----:B0-----:R-:W-:Y:S01]  /*0a20*/  IMAD R22, R10, R49, RZ ;  /* 0x000000310a167224 */ /* 0x001fe200078e02ff */
[C---:B------:R-:W-:Y:S01]  /*0a30*/  LEA.HI R15, R16.reuse, R15, RZ, 0x1e ;  /* 0x0000000f100f7211 */ /* 0x040fe200078ff0ff */
[----:B------:R-:W-:Y:S01]  /*0a40*/  IMAD R20, R16, 0x4, R21 ;  /* 0x0000000410147824 */ /* 0x000fe200078e0215 */
[----:B------:R-:W-:Y:S01]  /*0a50*/  SEL R10, RZ, 0x110, !P0 ;  /* 0x00000110ff0a7807 */ /* 0x000fe20004000000 */
[----:B------:R-:W-:Y:S01]  /*0a60*/  IMAD R24, R49, 0x2, R22 ;  /* 0x0000000231187824 */ /* 0x000fe200078e0216 */
[----:B------:R-:W-:Y:S01]  /*0a70*/  SHF.L.U32 R23, R0, 0x6, RZ ;  /* 0x0000000600177819 */ /* 0x000fe200000006ff */
[----:B------:R-:W-:Y:S01]  /*0a80*/  IMAD.SHL.U32 R16, R21, 0x40, RZ ;  /* 0x0000004015107824 */ /* 0x000fe200078e00ff */
[----:B------:R-:W-:Y:S01]  /*0a90*/  LOP3.LUT R13, R10, R13, RZ, 0x3c, !PT ;  /* 0x0000000d0a0d7212 */ /* 0x000fe200078e3cff */
[C---:B------:R-:W-:Y:S01]  /*0aa0*/  IMAD R26, R49.reuse, 0x2, R24 ;  /* 0x00000002311a7824 */ /* 0x040fe200078e0218 */
[----:B------:R-:W-:Y:S01]  /*0ab0*/  LOP3.LUT R25, R18, 0x30, R17, 0x78, !PT ;  /* 0x0000003012197812 */ /* 0x000fe200078e7811 */
[----:B------:R-:W-:Y:S01]  /*0ac0*/  IMAD.SHL.U32 R20, R20, 0x10, RZ ;  /* 0x0000001014147824 */ /* 0x000fe200078e00ff */
[----:B------:R-:W-:Y:S01]  /*0ad0*/  LOP3.LUT R10, R16, R18, RZ, 0xfc, !PT ;  /* 0x00000012100a7212 */ /* 0x000fe200078efcff */
[----:B------:R-:W-:Y:S01]  /*0ae0*/  IMAD R28, R49, 0x2, R26 ;  /* 0x00000002311c7824 */ /* 0x000fe200078e021a */
[----:B------:R-:W-:-:S02]  /*0af0*/  LOP3.LUT R27, R18, 0x3c0, R23, 0xf8, !PT ;  /* 0x000003c0121b7812 */ /* 0x000fc400078ef817 */
[----:B------:R-:W-:Y:S02]  /*0b00*/  CS2R R82, SRZ ;  /* 0x0000000000527805 */ /* 0x000fe4000001ff00 */
[----:B------:R-:W-:Y:S01]  /*0b10*/  LOP3.LUT R20, R20, 0x30, R17, 0x78, !PT ;  /* 0x0000003014147812 */ /* 0x000fe200078e7811 */
[C---:B------:R-:W-:Y:S01]  /*0b20*/  IMAD R32, R49.reuse, 0x2, R28 ;  /* 0x0000000231207824 */ /* 0x040fe200078e021c */
[----:B------:R-:W-:Y:S01]  /*0b30*/  IADD3 R16, R16, UR4, R25 ;  /* 0x0000000410107c10 */ /* 0x000fe2000fffe019 */
[----:B------:R-:W-:Y:S01]  /*0b40*/  ULDC.64 UR4, c[0x0][0x260] ;  /* 0x0000980000047ab9 */ /* 0x000fe20000000a00 */
[----:B------:R-:W-:Y:S01]  /*0b50*/  LOP3.LUT R23, R10, 0x10, R17, 0x78, !PT ;  /* 0x000000100a177812 */ /* 0x000fe200078e7811 */
[----:B------:R-:W-:Y:S01]  /*0b60*/  IMAD R34, R49, 0x2, R32 ;  /* 0x0000000231227824 */ /* 0x000fe200078e0220 */
[----:B------:R-:W-:Y:S01]  /*0b70*/  LOP3.LUT R18, R0, 0x10, RZ, 0xc0, !PT ;  /* 0x0000001000127812 */ /* 0x000fe200078ec0ff */
[----:B------:R-:W-:Y:S01]  /*0b80*/  IMAD R17, R21, 0x100, R20 ;  /* 0x0000010015117824 */ /* 0x000fe200078e0214 */
[----:B------:R-:W-:Y:S01]  /*0b90*/  UIMAD UR4, UR7, UR4, URZ ;  /* 0x00000004070472a4 */ /* 0x000fe2000f8e023f */
[----:B------:R-:W-:Y:S01]  /*0ba0*/  IMAD R36, R49, 0x2, R34 ;  /* 0x0000000231247824 */ /* 0x000fe200078e0222 */
[----:B------:R-:W-:Y:S01]  /*0bb0*/  LEA.HI R33, R11, 0x18, RZ, 0x1e ;  /* 0x000000180b217811 */ /* 0x000fe200078ff0ff */
[----:B------:R-:W-:Y:S01]  /*0bc0*/  IMAD R21, R7, UR5, RZ ;  /* 0x0000000507157c24 */ /* 0x000fe2000f8e02ff */
[----:B------:R-:W-:Y:S01]  /*0bd0*/  ULDC UR5, c[0x0][0x258] ;  /* 0x0000960000057ab9 */ /* 0x000fe20000000800 */
[----:B------:R-:W-:Y:S01]  /*0be0*/  IMAD R7, R48, UR7, RZ ;  /* 0x0000000730077c24 */ /* 0x000fe2000f8e02ff */
[----:B------:R-:W-:Y:S01]  /*0bf0*/  LEA R38, R49, R36, 0x1 ;  /* 0x0000002431267211 */ /* 0x000fe200078e08ff */
[----:B------:R-:W-:Y:S01]  /*0c00*/  IMAD R10, R9, UR5, RZ ;  /* 0x00000005090a7c24 */ /* 0x000fe2000f8e02ff */
[----:B------:R-:W-:Y:S01]  /*0c10*/  USHF.L.U32 UR5, UR4, 0x1, URZ ;  /* 0x0000000104057899 */ /* 0x000fe2000800063f */
[----:B------:R-:W-:Y:S01]  /*0c20*/  IMAD.SHL.U32 R9, R7, 0x2, RZ ;  /* 0x0000000207097824 */ /* 0x000fe200078e00ff */
[----:B------:R-:W-:Y:S01]  /*0c30*/  LEA.HI R31, R11, 0x8, RZ, 0x1e ;  /* 0x000000080b1f7811 */ /* 0x000fe200078ff0ff */
[C---:B------:R-:W-:Y:S01]  /*0c40*/  IMAD R40, R49.reuse, 0x2, R38 ;  /* 0x0000000231287824 */ /* 0x040fe200078e0226 */
[----:B------:R-:W-:Y:S01]  /*0c50*/  MOV R121, 0xff800000 ;  /* 0xff80000000797802 */ /* 0x000fe20000000f00 */
[----:B------:R-:W-:Y:S01]  /*0c60*/  IMAD.SHL.U32 R20, R10, 0x2, RZ ;  /* 0x000000020a147824 */ /* 0x000fe200078e00ff */
[----:B------:R-:W-:Y:S01]  /*0c70*/  MOV R116, 0xff800000 ;  /* 0xff80000000747802 */ /* 0x000fe20000000f00 */
[C---:B------:R-:W-:Y:S01]  /*0c80*/  IMAD R42, R49.reuse, 0x2, R40 ;  /* 0x00000002312a7824 */ /* 0x040fe200078e0228 */
[----:B------:R-:W-:Y:S01]  /*0c90*/  CS2R R76, SRZ ;  /* 0x00000000004c7805 */ /* 0x000fe2000001ff00 */
[----:B------:R-:W-:Y:S01]  /*0ca0*/  IMAD R18, R18, 0x20, R23 ;  /* 0x0000002012127824 */ /* 0x000fe200078e0217 */
[----:B------:R-:W-:Y:S01]  /*0cb0*/  IADD3 R125, P0, P1, R20, UR12, R9 ;  /* 0x0000000c147d7c10 */ /* 0x000fe2000f91e009 */
[----:B------:R-:W-:Y:S01]  /*0cc0*/  IMAD.HI R10, R10, 0x2, RZ ;  /* 0x000000020a0a7827 */ /* 0x000fe200078e02ff */
[----:B------:R-:W-:-:S02]  /*0cd0*/  LEA R44, R49, R42, 0x1 ;  /* 0x0000002a312c7211 */ /* 0x000fc400078e08ff */
[----:B------:R-:W-:Y:S02]  /*0ce0*/  CS2R R78, SRZ ;  /* 0x00000000004e7805 */ /* 0x000fe4000001ff00 */
[-C--:B------:R-:W-:Y:S01]  /*0cf0*/  LEA R154, P2, R22, R125.reuse, 0x1 ;  /* 0x0000007d169a7211 */ /* 0x080fe200078408ff */
[----:B------:R-:W-:Y:S01]  /*0d00*/  IMAD.HI R7, R7, 0x2, RZ ;  /* 0x0000000207077827 */ /* 0x000fe200078e02ff */
[-C--:B------:R-:W-:Y:S02]  /*0d10*/  LEA R152, P3, R24, R125.reuse, 0x1 ;  /* 0x0000007d18987211 */ /* 0x080fe400078608ff */
[----:B------:R-:W-:Y:S02]  /*0d20*/  CS2R R72, SRZ ;  /* 0x0000000000487805 */ /* 0x000fe4000001ff00 */
[-C--:B------:R-:W-:Y:S01]  /*0d30*/  LEA R148, P4, R28, R125.reuse, 0x1 ;  /* 0x0000007d1c947211 */ /* 0x080fe200078808ff */
[----:B------:R-:W-:Y:S01]  /*0d40*/  IMAD R46, R49, 0x2, R44 ;  /* 0x00000002312e7824 */ /* 0x000fe200078e022c */
[----:B------:R-:W-:Y:S01]  /*0d50*/  IADD3.X R29, R10, UR13, R7, P0, P1 ;  /* 0x0000000d0a1d7c10 */ /* 0x000fe200087e2407 */
[----:B-1----:R-:W-:Y:S01]  /*0d60*/  IMAD R23, R3, R56, RZ ;  /* 0x0000003803177224 */ /* 0x002fe200078e02ff */
[----:B------:R-:W-:Y:S01]  /*0d70*/  LEA R140, P6, R38, R125, 0x1 ;  /* 0x0000007d268c7211 */ /* 0x000fe200078c08ff */
[----:B------:R-:W-:Y:S01]  /*0d80*/  IMAD R48, R49, 0x2, R46 ;  /* 0x0000000231307824 */ /* 0x000fe200078e022e */
[----:B------:R-:W-:Y:S01]  /*0d90*/  LEA.HI.X.SX32 R155, R22, R29, 0x1, P2 ;  /* 0x0000001d169b7211 */ /* 0x000fe200010f0eff */
[----:B------:R-:W-:Y:S01]  /*0da0*/  IMAD.SHL.U32 R9, R21, 0x2, RZ ;  /* 0x0000000215097824 */ /* 0x000fe200078e00ff */
[----:B------:R-:W-:Y:S01]  /*0db0*/  LEA R150, P2, R26, R125, 0x1 ;  /* 0x0000007d1a967211 */ /* 0x000fe200078408ff */
[C---:B------:R-:W-:Y:S01]  /*0dc0*/  IMAD R25, R56.reuse, 0x8, R23 ;  /* 0x0000000838197824 */ /* 0x040fe200078e0217 */
[----:B------:R-:W-:Y:S01]  /*0dd0*/  LEA R50, R49, R48, 0x1 ;  /* 0x0000003031327211 */ /* 0x000fe200078e08ff */
[----:B------:R-:W-:Y:S01]  /*0de0*/  IMAD.HI R10, R21, 0x2, RZ ;  /* 0x00000002150a7827 */ /* 0x000fe200078e02ff */
[----:B--2---:R-:W-:Y:S01]  /*0df0*/  IADD3 R62, P0, P1, R9, UR5, R62 ;  /* 0x00000005093e7c10 */ /* 0x004fe2000f91e03e */
[----:B------:R-:W-:Y:S01]  /*0e00*/  UIMAD.WIDE UR4, UR4, 0x2, URZ ;  /* 0x00000002040478a5 */ /* 0x000fe2000f8e023f */
[----:B------:R-:W-:Y:S01]  /*0e10*/  LEA R9, R56, R25, 0x3 ;  /* 0x0000001938097211 */ /* 0x000fe200078e18ff */
[----:B------:R-:W-:Y:S01]  /*0e20*/  IMAD R20, R49, 0x2, R50 ;  /* 0x0000000231147824 */ /* 0x000fe200078e0232 */
[----:B------:R-:W-:-:S02]  /*0e30*/  LEA.HI.X.SX32 R153, R24, R29, 0x1, P3 ;  /* 0x0000001d18997211 */ /* 0x000fc400018f0eff */
[----:B------:R-:W-:Y:S02]  /*0e40*/  CS2R R74, SRZ ;  /* 0x00000000004a7805 */ /* 0x000fe4000001ff00 */
[-C--:B------:R-:W-:Y:S01]  /*0e50*/  LEA.HI.X.SX32 R151, R26, R29.reuse, 0x1, P2 ;  /* 0x0000001d1a977211 */ /* 0x080fe200010f0eff */
[----:B------:R-:W-:Y:S01]  /*0e60*/  IMAD R21, R56, 0x8, R9 ;  /* 0x0000000838157824 */ /* 0x000fe200078e0209 */
[----:B------:R-:W-:Y:S01]  /*0e70*/  LEA.HI.X.SX32 R149, R28, R29, 0x1, P4 ;  /* 0x0000001d1c957211 */ /* 0x000fe200020f0eff */
[----:B------:R-:W-:Y:S01]  /*0e80*/  IMAD R7, R49, 0x2, R20 ;  /* 0x0000000231077824 */ /* 0x000fe200078e0214 */
[-C--:B------:R-:W-:Y:S01]  /*0e90*/  LEA R146, P2, R32, R125.reuse, 0x1 ;  /* 0x0000007d20927211 */ /* 0x080fe200078408ff */
[----:B------:R-:W-:Y:S01]  /*0ea0*/  IMAD R22, R56, 0x8, R21 ;  /* 0x0000000838167824 */ /* 0x000fe200078e0215 */
[-C--:B------:R-:W-:Y:S01]  /*0eb0*/  LEA R144, P3, R34, R125.reuse, 0x1 ;  /* 0x0000007d22907211 */ /* 0x080fe200078608ff */
[----:B------:R-:W-:Y:S01]  /*0ec0*/  IMAD.IADD R28, R30, 0x1, R33 ;  /* 0x000000011e1c7824 */ /* 0x000fe200078e0221 */
[----:B------:R-:W-:Y:S01]  /*0ed0*/  LEA R142, P4, R36, R125, 0x1 ;  /* 0x0000007d248e7211 */ /* 0x000fe200078808ff */
[----:B------:R-:W-:Y:S01]  /*0ee0*/  IMAD R24, R56, 0x8, R22 ;  /* 0x0000000838187824 */ /* 0x000fe200078e0216 */
[----:B------:R-:W-:-:S02]  /*0ef0*/  LEA.HI.X.SX32 R141, R38, R29, 0x1, P6 ;  /* 0x0000001d268d7211 */ /* 0x000fc400030f0eff */
[----:B------:R-:W-:Y:S02]  /*0f00*/  CS2R R68, SRZ ;  /* 0x0000000000447805 */ /* 0x000fe4000001ff00 */
[----:B------:R-:W-:Y:S02]  /*0f10*/  LEA R132, P6, R46, R125, 0x1 ;  /* 0x0000007d2e847211 */ /* 0x000fe400078c08ff */
[----:B------:R-:W-:Y:S02]  /*0f20*/  CS2R R70, SRZ ;  /* 0x0000000000467805 */ /* 0x000fe4000001ff00 */
[-C--:B------:R-:W-:Y:S01]  /*0f30*/  LEA.HI.X.SX32 R147, R32, R29.reuse, 0x1, P2 ;  /* 0x0000001d20937211 */ /* 0x080fe200010f0eff */
[----:B------:R-:W-:Y:S01]  /*0f40*/  UMOV UR4, URZ ;  /* 0x0000003f00047c82 */ /* 0x000fe20008000000 */
[-C--:B------:R-:W-:Y:S01]  /*0f50*/  LEA.HI.X.SX32 R145, R34, R29.reuse, 0x1, P3 ;  /* 0x0000001d22917211 */ /* 0x080fe200018f0eff */
[----:B------:R-:W-:Y:S01]  /*0f60*/  ULDC UR9, c[0x0][0x238] ;  /* 0x00008e0000097ab9 */ /* 0x000fe20000000800 */
[----:B------:R-:W-:-:S02]  /*0f70*/  LEA.HI.X.SX32 R143, R36, R29, 0x1, P4 ;  /* 0x0000001d248f7211 */ /* 0x000fc400020f0eff */
[-C--:B------:R-:W-:Y:S02]  /*0f80*/  LEA R138, P2, R40, R125.reuse, 0x1 ;  /* 0x0000007d288a7211 */ /* 0x080fe400078408ff */
[-C--:B------:R-:W-:Y:S02]  /*0f90*/  LEA R136, P3, R42, R125.reuse, 0x1 ;  /* 0x0000007d2a887211 */ /* 0x080fe400078608ff */
[----:B------:R-:W-:Y:S02]  /*0fa0*/  LEA R134, P4, R44, R125, 0x1 ;  /* 0x0000007d2c867211 */ /* 0x000fe400078808ff */
[----:B------:R-:W-:Y:S02]  /*0fb0*/  LEA.HI.X.SX32 R133, R46, R29, 0x1, P6 ;  /* 0x0000001d2e857211 */ /* 0x000fe400030f0eff */
[----:B------:R-:W-:Y:S02]  /*0fc0*/  LEA R124, P6, R7, R125, 0x1 ;  /* 0x0000007d077c7211 */ /* 0x000fe400078c08ff */
[----:B------:R-:W-:-:S02]  /*0fd0*/  LEA.HI.X.SX32 R139, R40, R29, 0x1, P2 ;  /* 0x0000001d288b7211 */ /* 0x000fc400010f0eff */
[-C--:B------:R-:W-:Y:S01]  /*0fe0*/  LEA.HI.X.SX32 R137, R42, R29.reuse, 0x1, P3 ;  /* 0x0000001d2a897211 */ /* 0x080fe200018f0eff */
[----:B------:R-:W-:Y:S01]  /*0ff0*/  IMAD.MOV.U32 R42, RZ, RZ, 0x3f800000 ;  /* 0x3f800000ff2a7424 */ /* 0x000fe200078e00ff */
[----:B------:R-:W-:Y:S02]  /*1000*/  LEA.HI.X.SX32 R135, R44, R29, 0x1, P4 ;  /* 0x0000001d2c877211 */ /* 0x000fe400020f0eff */
[-C--:B------:R-:W-:Y:S02]  /*1010*/  LEA R130, P2, R48, R125.reuse, 0x1 ;  /* 0x0000007d30827211 */ /* 0x080fe400078408ff */
[-C--:B------:R-:W-:Y:S02]  /*1020*/  LEA R128, P3, R50, R125.reuse, 0x1 ;  /* 0x0000007d32807211 */ /* 0x080fe400078608ff */
[----:B------:R-:W-:Y:S02]  /*1030*/  LEA R126, P4, R20, R125, 0x1 ;  /* 0x0000007d147e7211 */ /* 0x000fe400078808ff */
[-C--:B------:R-:W-:Y:S01]  /*1040*/  LEA.HI.X.SX32 R125, R7, R29.reuse, 0x1, P6 ;  /* 0x0000001d077d7211 */ /* 0x080fe200030f0eff */
[----:B------:R-:W-:Y:S01]  /*1050*/  IMAD R7, R56, 0x8, R24 ;  /* 0x0000000838077824 */ /* 0x000fe200078e0218 */
[----:B------:R-:W-:Y:S01]  /*1060*/  IADD3.X R26, R10, UR5, R63, P0, P1 ;  /* 0x000000050a1a7c10 */ /* 0x000fe200087e243f */
[----:B------:R-:W-:Y:S01]  /*1070*/  UMOV UR5, URZ ;  /* 0x0000003f00057c82 */ /* 0x000fe20008000000 */
[----:B------:R-:W-:-:S02]  /*1080*/  LEA.HI.X.SX32 R129, R50, R29, 0x1, P3 ;  /* 0x0000001d32817211 */ /* 0x000fc400018f0eff */
[----:B------:R-:W-:Y:S02]  /*1090*/  LEA R10, R56, R7, 0x3 ;  /* 0x00000007380a7211 */ /* 0x000fe400078e18ff */
[-C--:B------:R-:W-:Y:S02]  /*10a0*/  LEA.HI.X.SX32 R127, R20, R29.reuse, 0x1, P4 ;  /* 0x0000001d147f7211 */ /* 0x080fe400020f0eff */
[-C--:B------:R-:W-:Y:S01]  /*10b0*/  LEA R114, P3, R9, R62.reuse, 0x1 ;  /* 0x0000003e09727211 */ /* 0x080fe200078608ff */
[C---:B------:R-:W-:Y:S01]  /*10c0*/  IMAD R20, R56.reuse, 0x8, R10 ;  /* 0x0000000838147824 */ /* 0x040fe200078e020a */
[----:B------:R-:W-:Y:S02]  /*10d0*/  LEA R122, P1, R23, R62, 0x1 ;  /* 0x0000003e177a7211 */ /* 0x000fe400078208ff */
[----:B------:R-:W-:Y:S01]  /*10e0*/  LEA.HI.X.SX32 R115, R9, R26, 0x1, P3 ;  /* 0x0000001a09737211 */ /* 0x000fe200018f0eff */
[----:B------:R-:W-:Y:S01]  /*10f0*/  IMAD R9, R56, 0x8, R20 ;  /* 0x0000000838097824 */ /* 0x000fe200078e0214 */
[----:B------:R-:W-:-:S02]  /*1100*/  LEA.HI.X.SX32 R131, R48, R29, 0x1, P2 ;  /* 0x0000001d30837211 */ /* 0x000fc400010f0eff */
[----:B------:R-:W-:Y:S01]  /*1110*/  LEA.HI.X.SX32 R123, R23, R26, 0x1, P1 ;  /* 0x0000001a177b7211 */ /* 0x000fe200008f0eff */
[C---:B------:R-:W-:Y:S01]  /*1120*/  IMAD R23, R56.reuse, 0x8, R9 ;  /* 0x0000000838177824 */ /* 0x040fe200078e0209 */
[-C--:B------:R-:W-:Y:S02]  /*1130*/  LEA R118, P2, R25, R62.reuse, 0x1 ;  /* 0x0000003e19767211 */ /* 0x080fe400078408ff */
[----:B------:R-:W-:Y:S02]  /*1140*/  LEA R112, P1, R21, R62, 0x1 ;  /* 0x0000003e15707211 */ /* 0x000fe400078208ff */
[-C--:B------:R-:W-:Y:S02]  /*1150*/  LEA.HI.X.SX32 R119, R25, R26.reuse, 0x1, P2 ;  /* 0x0000001a19777211 */ /* 0x080fe400010f0eff */
[----:B------:R-:W-:Y:S01]  /*1160*/  LEA.HI.X.SX32 R113, R21, R26, 0x1, P1 ;  /* 0x0000001a15717211 */ /* 0x000fe200008f0eff */
[----:B------:R-:W-:Y:S01]  /*1170*/  IMAD R21, R56, 0x8, R23 ;  /* 0x0000000838157824 */ /* 0x000fe200078e0217 */
[----:B------:R-:W-:-:S02]  /*1180*/  LEA R110, P2, R22, R62, 0x1 ;  /* 0x0000003e166e7211 */ /* 0x000fc400078408ff */
[C---:B------:R-:W-:Y:S02]  /*1190*/  LEA R44, P1, R7.reuse, R62, 0x1 ;  /* 0x0000003e072c7211 */ /* 0x040fe400078208ff */
[----:B------:R-:W-:Y:S02]  /*11a0*/  LEA.HI.X.SX32 R111, R22, R26, 0x1, P2 ;  /* 0x0000001a166f7211 */ /* 0x000fe400010f0eff */
[----:B------:R-:W-:Y:S02]  /*11b0*/  LEA R22, R56, R21, 0x3 ;  /* 0x0000001538167211 */ /* 0x000fe400078e18ff */
[----:B------:R-:W-:Y:S02]  /*11c0*/  LEA R46, P2, R10, R62, 0x1 ;  /* 0x0000003e0a2e7211 */ /* 0x000fe400078408ff */
[----:B------:R-:W-:Y:S01]  /*11d0*/  LEA.HI.X.SX32 R45, R7, R26, 0x1, P1 ;  /* 0x0000001a072d7211 */ /* 0x000fe200008f0eff */
[----:B------:R-:W-:Y:S01]  /*11e0*/  IMAD R7, R56, 0x8, R22 ;  /* 0x0000000838077824 */ /* 0x000fe200078e0216 */
[----:B------:R-:W-:-:S02]  /*11f0*/  LEA R108, P3, R24, R62, 0x1 ;  /* 0x0000003e186c7211 */ /* 0x000fc400078608ff */
[----:B------:R-:W-:Y:S01]  /*1200*/  LEA.HI.X.SX32 R47, R10, R26, 0x1, P2 ;  /* 0x0000001a0a2f7211 */ /* 0x000fe200010f0eff */
[----:B------:R-:W-:Y:S01]  /*1210*/  IMAD R10, R56, 0x8, R7 ;  /* 0x00000008380a7824 */ /* 0x000fe200078e0207 */
[----:B------:R-:W-:Y:S02]  /*1220*/  LEA R50, P1, R9, R62, 0x1 ;  /* 0x0000003e09327211 */ /* 0x000fe400078208ff */
[----:B------:R-:W-:Y:S01]  /*1230*/  LEA.HI.X.SX32 R109, R24, R26, 0x1, P3 ;  /* 0x0000001a186d7211 */ /* 0x000fe200018f0eff */
[----:B------:R-:W-:Y:S01]  /*1240*/  IMAD.MOV.U32 R24, RZ, RZ, RZ ;  /* 0x000000ffff187224 */ /* 0x000fe200078e00ff */
[----:B------:R-:W-:Y:S02]  /*1250*/  LEA R52, P2, R23, R62, 0x1 ;  /* 0x0000003e17347211 */ /* 0x000fe400078408ff */
[----:B------:R-:W-:Y:S01]  /*1260*/  LEA.HI.X.SX32 R51, R9, R26, 0x1, P1 ;  /* 0x0000001a09337211 */ /* 0x000fe200008f0eff */
[----:B------:R-:W-:Y:S01]  /*1270*/  IMAD R9, R56, 0x8, R10 ;  /* 0x0000000838097824 */ /* 0x000fe200078e020a */
[----:B------:R-:W-:-:S02]  /*1280*/  LEA R48, P3, R20, R62, 0x1 ;  /* 0x0000003e14307211 */ /* 0x000fc400078608ff */
[----:B------:R-:W-:Y:S02]  /*1290*/  LEA R56, P1, R22, R62, 0x1 ;  /* 0x0000003e16387211 */ /* 0x000fe400078208ff */
[-C--:B------:R-:W-:Y:S02]  /*12a0*/  LEA.HI.X.SX32 R53, R23, R26.reuse, 0x1, P2 ;  /* 0x0000001a17357211 */ /* 0x080fe400010f0eff */
[----:B------:R-:W-:Y:S02]  /*12b0*/  LEA.HI.X.SX32 R49, R20, R26, 0x1, P3 ;  /* 0x0000001a14317211 */ /* 0x000fe400018f0eff */
[----:B------:R-:W-:Y:S02]  /*12c0*/  LEA.HI R23, R11, 0x10, RZ, 0x1e ;  /* 0x000000100b177811 */ /* 0x000fe400078ff0ff */
[----:B------:R-:W-:Y:S02]  /*12d0*/  LEA R54, P3, R21, R62, 0x1 ;  /* 0x0000003e15367211 */ /* 0x000fe400078608ff */
[----:B------:R-:W-:-:S02]  /*12e0*/  LEA.HI.X.SX32 R57, R22, R26, 0x1, P1 ;  /* 0x0000001a16397211 */ /* 0x000fc400008f0eff */
[----:B------:R-:W-:Y:S02]  /*12f0*/  SHF.R.U32.HI R22, RZ, 0x3, R0 ;  /* 0x00000003ff167819 */ /* 0x000fe40000011600 */
[----:B------:R-:W-:Y:S02]  /*1300*/  LEA.HI R20, R11, R30, RZ, 0x1e ;  /* 0x0000001e0b147211 */ /* 0x000fe400078ff0ff */
[C---:B------:R-:W-:Y:S01]  /*1310*/  IADD3 R29, R30.reuse, R23, RZ ;  /* 0x000000171e1d7210 */ /* 0x040fe20007ffe0ff */
[----:B------:R-:W-:Y:S01]  /*1320*/  IMAD.IADD R30, R30, 0x1, R31 ;  /* 0x000000011e1e7824 */ /* 0x000fe200078e021f */
[----:B------:R-:W-:Y:S02]  /*1330*/  LEA.HI.X.SX32 R55, R21, R26, 0x1, P3 ;  /* 0x0000001a15377211 */ /* 0x000fe400018f0eff */
[-C--:B------:R-:W-:Y:S02]  /*1340*/  LEA R58, P2, R7, R62.reuse, 0x1 ;  /* 0x0000003e073a7211 */ /* 0x080fe400078408ff */
[----:B------:R-:W-:-:S02]  /*1350*/  LEA R60, P3, R10, R62, 0x1 ;  /* 0x0000003e0a3c7211 */ /* 0x000fc400078608ff */
[----:B------:R-:W-:Y:S02]  /*1360*/  LEA R31, R31, UR6, 0x4 ;  /* 0x000000061f1f7c11 */ /* 0x000fe4000f8e20ff */
[----:B------:R-:W-:Y:S02]  /*1370*/  LOP3.LUT R22, R22, 0xc, RZ, 0xc0, !PT ;  /* 0x0000000c16167812 */ /* 0x000fe400078ec0ff */
[----:B------:R-:W-:Y:S02]  /*1380*/  LEA R32, R23, UR6, 0x4 ;  /* 0x0000000617207c11 */ /* 0x000fe4000f8e20ff */
[----:B------:R-:W-:Y:S01]  /*1390*/  LEA R33, R33, UR6, 0x4 ;  /* 0x0000000621217c11 */ /* 0x000fe2000f8e20ff */
[----:B------:R-:W-:Y:S01]  /*13a0*/  IMAD.IADD R34, R22, 0x1, R31 ;  /* 0x0000000116227824 */ /* 0x000fe200078e021f */
[----:B------:R-:W-:Y:S01]  /*13b0*/  ISETP.NE.U32.AND P0, PT, R12, RZ, PT ;  /* 0x000000ff0c00720c */ /* 0x000fe20003f05070 */
[C---:B------:R-:W-:Y:S01]  /*13c0*/  IMAD.IADD R35, R22.reuse, 0x1, R32 ;  /* 0x0000000116237824 */ /* 0x040fe200078e0220 */
[----:B------:R-:W-:Y:S01]  /*13d0*/  LEA R62, P4, R9, R62, 0x1 ;  /* 0x0000003e093e7211 */ /* 0x000fe200078808ff */
[----:B------:R-:W-:Y:S01]  /*13e0*/  IMAD.IADD R36, R22, 0x1, R33 ;  /* 0x0000000116247824 */ /* 0x000fe200078e0221 */
[----:B------:R-:W-:-:S02]  /*13f0*/  LEA R21, R11, UR6, 0x2 ;  /* 0x000000060b157c11 */ /* 0x000fc4000f8e10ff */
[----:B------:R-:W-:Y:S02]  /*1400*/  LOP3.LUT R38, R27, 0x10, R0, 0x78, !PT ;  /* 0x000000101b267812 */ /* 0x000fe400078e7800 */
[-C--:B------:R-:W-:Y:S01]  /*1410*/  LEA.HI.X.SX32 R59, R7, R26.reuse, 0x1, P2 ;  /* 0x0000001a073b7211 */ /* 0x080fe200010f0eff */
[----:B------:R-:W-:Y:S01]  /*1420*/  IMAD.MOV.U32 R7, RZ, RZ, RZ ;  /* 0x000000ffff077224 */ /* 0x000fe200078e00ff */
[-C--:B------:R-:W-:Y:S01]  /*1430*/  LEA.HI.X.SX32 R61, R10, R26.reuse, 0x1, P3 ;  /* 0x0000001a0a3d7211 */ /* 0x080fe200018f0eff */
[----:B------:R-:W-:Y:S01]  /*1440*/  IMAD.MOV.U32 R10, RZ, RZ, 0x3f800000 ;  /* 0x3f800000ff0a7424 */ /* 0x000fe200078e00ff */
[----:B------:R-:W-:Y:S01]  /*1450*/  LEA.HI.X.SX32 R63, R9, R26, 0x1, P4 ;  /* 0x0000001a093f7211 */ /* 0x000fe200020f0eff */
[----:B------:R-:W-:Y:S01]  /*1460*/  IMAD.MOV.U32 R9, RZ, RZ, 0x3f800000 ;  /* 0x3f800000ff097424 */ /* 0x000fe200078e00ff */
[C---:B------:R-:W-:Y:S02]  /*1470*/  ISETP.GE.U32.AND P6, PT, R19.reuse, 0x80, PT ;  /* 0x000000801300780c */ /* 0x040fe40003fc6070 */
[----:B------:R-:W-:-:S02]  /*1480*/  ISETP.LT.U32.AND P0, PT, R19, 0x80, !P0 ;  /* 0x000000801300780c */ /* 0x000fc40004701070 */
[----:B------:R-:W-:Y:S02]  /*1490*/  IADD3 R37, R21, R22, RZ ;  /* 0x0000001615257210 */ /* 0x000fe40007ffe0ff */
[----:B------:R-:W-:Y:S02]  /*14a0*/  LEA R19, R19, UR6, 0x2 ;  /* 0x0000000613137c11 */ /* 0x000fe4000f8e10ff */
[C---:B------:R-:W-:Y:S02]  /*14b0*/  LOP3.LUT R39, R13.reuse, 0x20, RZ, 0x3c, !PT ;  /* 0x000000200d277812 */ /* 0x040fe400078e3cff */
[C---:B------:R-:W-:Y:S02]  /*14c0*/  LOP3.LUT R40, R13.reuse, 0x40, RZ, 0x3c, !PT ;  /* 0x000000400d287812 */ /* 0x040fe400078e3cff */
[----:B------:R-:W-:Y:S02]  /*14d0*/  LOP3.LUT R41, R13, 0x60, RZ, 0x3c, !PT ;  /* 0x000000600d297812 */ /* 0x000fe400078e3cff */
[----:B------:R-:W-:-:S02]  /*14e0*/  LOP3.LUT R23, R38, 0x20, RZ, 0x3c, !PT ;  /* 0x0000002026177812 */ /* 0x000fc400078e3cff */
[----:B------:R-:W-:Y:S02]  /*14f0*/  LOP3.LUT R22, R18, 0x20, RZ, 0x3c, !PT ;  /* 0x0000002012167812 */ /* 0x000fe400078e3cff */
[----:B------:R-:W-:-:S07]  /*1500*/  LOP3.LUT R25, R17, 0x40, RZ, 0x3c, !PT ;  /* 0x0000004011197812 */ /* 0x000fce00078e3cff */
.L_x_1:
[----:B------:R-:W-:-:S04]  /*1510*/  IMAD.WIDE R86, R24, 0x2, R146 ;  /* 0x0000000218567825 */ /* 0x000fc800078e0292 */
[C---:B------:R-:W-:Y:S01]  /*1520*/  IMAD.WIDE R84, R24.reuse, 0x2, R150 ;  /* 0x0000000218547825 */ /* 0x040fe200078e0296 */
[----:B------:R0:W2:Y:S03]  /*1530*/  LDG.E.U16 R106, desc[UR10][R86.64] ;  /* 0x0000000a566a7981 */ /* 0x0000a6000c1e1500 */
[C---:B------:R-:W-:Y:S01]  /*1540*/  IMAD.WIDE R64, R24.reuse, 0x2, R154 ;  /* 0x0000000218407825 */ /* 0x040fe200078e029a */
[----:B------:R1:W3:Y:S03]  /*1550*/  LDG.E.U16 R103, desc[UR10][R84.64] ;  /* 0x0000000a54677981 */ /* 0x0002e6000c1e1500 */
[C---:B------:R-:W-:Y:S01]  /*1560*/  IMAD.WIDE R66, R24.reuse, 0x2, R152 ;  /* 0x0000000218427825 */ /* 0x040fe200078e0298 */
[----:B------:R4:W5:Y:S03]  /*1570*/  LDG.E.U16 R102, desc[UR10][R64.64] ;  /* 0x0000000a40667981 */ /* 0x000966000c1e1500 */
[C---:B------:R-:W-:Y:S01]  /*1580*/  IMAD.WIDE R88, R24.reuse, 0x2, R144 ;  /* 0x0000000218587825 */ /* 0x040fe200078e0290 */
[----:B------:R4:W3:Y:S03]  /*1590*/  LDG.E.U16 R104, desc[UR10][R66.64] ;  /* 0x0000000a42687981 */ /* 0x0008e6000c1e1500 */
[C---:B------:R-:W-:Y:S01]  /*15a0*/  IMAD.WIDE R92, R24.reuse, 0x2, R138 ;  /* 0x00000002185c7825 */ /* 0x040fe200078e028a */
[----:B------:R4:W3:Y:S03]  /*15b0*/  LDG.E.U16 R158, desc[UR10][R88.64] ;  /* 0x0000000a589e7981 */ /* 0x0008e6000c1e1500 */
[----:B------:R-:W-:-:S02]  /*15c0*/  IMAD.WIDE R98, R24, 0x2, R130 ;  /* 0x0000000218627825 */ /* 0x000fc400078e0282 */
[----:B------:R-:W3:Y:S02]  /*15d0*/  LDG.E.U16 R92, desc[UR10][R92.64] ;  /* 0x0000000a5c5c7981 */ /* 0x000ee4000c1e1500 */
[C---:B------:R-:W-:Y:S02]  /*15e0*/  IMAD.WIDE R94, R24.reuse, 0x2, R136 ;  /* 0x00000002185e7825 */ /* 0x040fe400078e0288 */
[----:B------:R-:W3:Y:S02]  /*15f0*/  LDG.E.U16 R98, desc[UR10][R98.64] ;  /* 0x0000000a62627981 */ /* 0x000ee4000c1e1500 */
[C---:B------:R-:W-:Y:S02]  /*1600*/  IMAD.WIDE R100, R24.reuse, 0x2, R128 ;  /* 0x0000000218647825 */ /* 0x040fe400078e0280 */
[----:B------:R-:W3:Y:S02]  /*1610*/  LDG.E.U16 R94, desc[UR10][R94.64] ;  /* 0x0000000a5e5e7981 */ /* 0x000ee4000c1e1500 */
[----:B------:R-:W-:-:S02]  /*1620*/  IMAD.WIDE R96, R24, 0x2, R134 ;  /* 0x0000000218607825 */ /* 0x000fc400078e0286 */
[----:B------:R-:W3:Y:S02]  /*1630*/  LDG.E.U16 R100, desc[UR10][R100.64] ;  /* 0x0000000a64647981 */ /* 0x000ee4000c1e1500 */
[C---:B0-----:R-:W-:Y:S02]  /*1640*/  IMAD.WIDE R86, R24.reuse, 0x2, R126 ;  /* 0x0000000218567825 */ /* 0x041fe400078e027e */
[----:B------:R-:W3:Y:S02]  /*1650*/  LDG.E.U16 R97, desc[UR10][R96.64] ;  /* 0x0000000a60617981 */ /* 0x000ee4000c1e1500 */
[C---:B------:R-:W-:Y:S02]  /*1660*/  IMAD.WIDE R90, R24.reuse, 0x2, R142 ;  /* 0x00000002185a7825 */ /* 0x040fe400078e028e */
[----:B------:R-:W3:Y:S02]  /*1670*/  LDG.E.U16 R87, desc[UR10][R86.64] ;  /* 0x0000000a56577981 */ /* 0x000ee4000c1e1500 */
[----:B-1----:R-:W-:-:S02]  /*1680*/  IMAD.WIDE R84, R24, 0x2, R132 ;  /* 0x0000000218547825 */ /* 0x002fc400078e0284 */
[----:B------:R-:W3:Y:S02]  /*1690*/  LDG.E.U16 R105, desc[UR10][R90.64] ;  /* 0x0000000a5a697981 */ /* 0x000ee4000c1e1500 */
[C---:B----4-:R-:W-:Y:S02]  /*16a0*/  IMAD.WIDE R64, R24.reuse, 0x2, R148 ;  /* 0x0000000218407825 */ /* 0x050fe400078e0294 */
[----:B------:R-:W4:Y:S02]  /*16b0*/  LDG.E.U16 R84, desc[UR10][R84.64] ;  /* 0x0000000a54547981 */ /* 0x000f24000c1e1500 */
[C---:B------:R-:W-:Y:S02]  /*16c0*/  IMAD.WIDE R66, R24.reuse, 0x2, R140 ;  /* 0x0000000218427825 */ /* 0x040fe400078e028c */
[----:B------:R-:W4:Y:S02]  /*16d0*/  LDG.E.U16 R156, desc[UR10][R64.64] ;  /* 0x0000000a409c7981 */ /* 0x000f24000c1e1500 */
[----:B------:R-:W-:-:S02]  /*16e0*/  IMAD.WIDE R88, R24, 0x2, R124 ;  /* 0x0000000218587825 */ /* 0x000fc400078e027c */
[----:B------:R-:W4:Y:S04]  /*16f0*/  LDG.E.U16 R160, desc[UR10][R66.64] ;  /* 0x0000000a42a07981 */ /* 0x000f28000c1e1500 */
[----:B------:R-:W4:Y:S01]  /*1700*/  LDG.E.U16 R96, desc[UR10][R88.64] ;  /* 0x0000000a58607981 */ /* 0x000f22000c1e1500 */
[----:B------:R-:W-:Y:S06]  /*1710*/  BAR.SYNC.DEFER_BLOCKING 0x0 ;  /* 0x0000000000007b1d */ /* 0x000fec0000010000 */
[----:B--2---:R-:W-:Y:S04]  /*1720*/  STS.U16 [R13+UR6+0x2800], R106 ;  /* 0x0028006a0d007988 */ /* 0x004fe80008000406 */
[----:B-----5:R-:W-:Y:S04]  /*1730*/  STS.U16 [R13+UR6+0x2000], R102 ;  /* 0x002000660d007988 */ /* 0x020fe80008000406 */
[----:B---3--:R-:W-:Y:S04]  /*1740*/  STS.U16 [R13+UR6+0x3000], R92 ;  /* 0x0030005c0d007988 */ /* 0x008fe80008000406 */
[----:B------:R-:W-:Y:S04]  /*1750*/  STS.U16 [R13+UR6+0x3800], R98 ;  /* 0x003800620d007988 */ /* 0x000fe80008000406 */
        /* <DEDUP_REMOVED lines=8> */
[----:B----4-:R-:W-:Y:S04]  /*17e0*/  STS.U16 [R41+UR6+0x2600], R156 ;  /* 0x0026009c29007988 */ /* 0x010fe80008000406 */
[----:B------:R-:W-:Y:S04]  /*17f0*/  STS.U16 [R41+UR6+0x2e00], R160 ;  /* 0x002e00a029007988 */ /* 0x000fe80008000406 */
[----:B------:R-:W-:Y:S04]  /*1800*/  STS.U16 [R41+UR6+0x3600], R84 ;  /* 0x0036005429007988 */ /* 0x000fe80008000406 */
[----:B------:R-:W-:Y:S01]  /*1810*/  STS.U16 [R41+UR6+0x3e00], R96 ;  /* 0x003e006029007988 */ /* 0x000fe20008000406 */
[----:B------:R-:W-:Y:S06]  /*1820*/  BAR.SYNC.DEFER_BLOCKING 0x0 ;  /* 0x0000000000007b1d */ /* 0x000fec0000010000 */
[----:B------:R-:W-:Y:S04]  /*1830*/  LDSM.16.MT88.4 R64, [R18+UR6] ;  /* 0x000000061240783b */ /* 0x000fe80008004200 */
[----:B------:R-:W0:Y:S04]  /*1840*/  LDSM.16.M88.4 R88, [R17+UR6+0x2000] ;  /* 0x002000061158783b */ /* 0x000e280008000200 */
[----:B------:R-:W1:Y:S04]  /*1850*/  LDSM.16.MT88.4 R100, [R22+UR6] ;  /* 0x000000061664783b */ /* 0x000e680008004200 */
[----:B------:R-:W2:Y:S04]  /*1860*/  LDSM.16.MT88.4 R104, [R18+UR6+0x400] ;  /* 0x000400061268783b */ /* 0x000ea80008004200 */
[----:B------:R-:W3:Y:S04]  /*1870*/  LDSM.16.MT88.4 R92, [R22+UR6+0x400] ;  /* 0x00040006165c783b */ /* 0x000ee80008004200 */
[----:B------:R-:W-:Y:S04]  /*1880*/  LDSM.16.MT88.4 R84, [R18+UR6+0x800] ;  /* 0x000800061254783b */ /* 0x000fe80008004200 */
[----:B------:R-:W-:Y:S01]  /*1890*/  LDSM.16.MT88.4 R96, [R22+UR6+0x800] ;  /* 0x000800061660783b */ /* 0x000fe20008004200 */
[-C--:B0-----:R-:W-:Y:S06]  /*18a0*/  HMMA.16816.F32.BF16 R64, R64, R88.reuse, RZ ;  /* 0x000000584040723c */ /* 0x081fec00000418ff */
[----:B-1----:R-:W-:-:S15]  /*18b0*/  HMMA.16816.F32.BF16 R100, R100, R88, RZ ;  /* 0x000000586464723c */ /* 0x002fde00000418ff */
[----:B------:R-:W-:-:S03]  /*18c0*/  NOP ;  /* 0x0000000000007918 */ /* 0x000fc60000000000 */
[-C--:B--2---:R-:W-:Y:S01]  /*18d0*/  HMMA.16816.F32.BF16 R104, R104, R90.reuse, R64 ;  /* 0x0000005a6868723c */ /* 0x084fe20000041840 */
[----:B------:R-:W0:Y:S05]  /*18e0*/  LDSM.16.M88.4 R64, [R25+UR6+0x2000] ;  /* 0x002000061940783b */ /* 0x000e2a0008000200 */
[----:B---3--:R-:W-:Y:S01]  /*18f0*/  HMMA.16816.F32.BF16 R92, R92, R90, R100 ;  /* 0x0000005a5c5c723c */ /* 0x008fe20000041864 */
[----:B------:R-:W1:Y:S04]  /*1900*/  LDSM.16.MT88.4 R100, [R18+UR6+0xc00] ;  /* 0x000c00061264783b */ /* 0x000e680008004200 */
[----:B------:R-:W-:-:S13]  /*1910*/  LDSM.16.MT88.4 R88, [R18+UR6+0x1000] ;  /* 0x001000061258783b */ /* 0x000fda0008004200 */
[-C--:B0-----:R-:W-:Y:S01]  /*1920*/  HMMA.16816.F32.BF16 R104, R84, R64.reuse, R104 ;  /* 0x000000405468723c */ /* 0x081fe20000041868 */
[----:B------:R-:W-:Y:S05]  /*1930*/  LDSM.16.M88.4 R84, [R17+UR6+0x2080] ;  /* 0x002080061154783b */ /* 0x000fea0008000200 */
[----:B------:R-:W-:Y:S01]  /*1940*/  HMMA.16816.F32.BF16 R96, R96, R64, R92 ;  /* 0x000000406060723c */ /* 0x000fe2000004185c */
[----:B------:R-:W0:-:S15]  /*1950*/  LDSM.16.MT88.4 R92, [R22+UR6+0xc00] ;  /* 0x000c0006165c783b */ /* 0x000e1e0008004200 */
[----:B------:R-:W-:-:S02]  /*1960*/  NOP ;  /* 0x0000000000007918 */ /* 0x000fc40000000000 */
[-C--:B-1----:R-:W-:Y:S01]  /*1970*/  HMMA.16816.F32.BF16 R104, R100, R66.reuse, R104 ;  /* 0x000000426468723c */ /* 0x082fe20000041868 */
[----:B------:R-:W1:Y:S05]  /*1980*/  LDSM.16.MT88.4 R100, [R22+UR6+0x1000] ;  /* 0x001000061664783b */ /* 0x000e6a0008004200 */
[----:B0-----:R-:W-:Y:S01]  /*1990*/  HMMA.16816.F32.BF16 R92, R92, R66, R96 ;  /* 0x000000425c5c723c */ /* 0x001fe20000041860 */
[----:B------:R-:W0:Y:S04]  /*19a0*/  LDSM.16.MT88.4 R64, [R22+UR6+0x1400] ;  /* 0x001400061640783b */ /* 0x000e280008004200 */
[----:B------:R-:W2:-:S13]  /*19b0*/  LDSM.16.MT88.4 R96, [R18+UR6+0x1400] ;  /* 0x001400061260783b */ /* 0x000e9a0008004200 */
[-C--:B------:R-:W-:Y:S01]  /*19c0*/  HMMA.16816.F32.BF16 R88, R88, R84.reuse, R104 ;  /* 0x000000545858723c */ /* 0x080fe20000041868 */
[----:B------:R-:W-:Y:S05]  /*19d0*/  LDSM.16.M88.4 R104, [R25+UR6+0x2080] ;  /* 0x002080061968783b */ /* 0x000fea0008000200 */
[----:B-1----:R-:W-:Y:S01]  /*19e0*/  HMMA.16816.F32.BF16 R92, R100, R84, R92 ;  /* 0x00000054645c723c */ /* 0x002fe2000004185c */
[----:B------:R-:W1:-:S15]  /*19f0*/  LDSM.16.MT88.4 R100, [R18+UR6+0x1800] ;  /* 0x001800061264783b */ /* 0x000e5e0008004200 */
[----:B------:R-:W-:-:S08]  /*1a00*/  NOP ;  /* 0x0000000000007918 */ /* 0x000fd00000000000 */
[-C--:B0-----:R-:W-:Y:S01]  /*1a10*/  HMMA.16816.F32.BF16 R64, R64, R86.reuse, R92 ;  /* 0x000000564040723c */ /* 0x081fe2000004185c */
[----:B------:R-:W0:Y:S05]  /*1a20*/  LDSM.16.MT88.4 R92, [R22+UR6+0x1800] ;  /* 0x00180006165c783b */ /* 0x000e2a0008004200 */
[----:B--2---:R-:W-:Y:S01]  /*1a30*/  HMMA.16816.F32.BF16 R88, R96, R86, R88 ;  /* 0x000000566058723c */ /* 0x004fe20000041858 */
[----:B------:R-:W2:Y:S04]  /*1a40*/  LDSM.16.MT88.4 R84, [R18+UR6+0x1c00] ;  /* 0x001c00061254783b */ /* 0x000ea80008004200 */
[----:B------:R-:W3:-:S15]  /*1a50*/  LDSM.16.MT88.4 R96, [R22+UR6+0x1c00] ;  /* 0x001c00061660783b */ /* 0x000ede0008004200 */
[----:B------:R-:W-:-:S04]  /*1a60*/  NOP ;  /* 0x0000000000007918 */ /* 0x000fc80000000000 */
[-C--:B-1----:R-:W-:Y:S01]  /*1a70*/  HMMA.16816.F32.BF16 R88, R100, R104.reuse, R88 ;  /* 0x000000686458723c */ /* 0x082fe20000041858 */
[----:B------:R-:W-:Y:S05]  /*1a80*/  BAR.SYNC.DEFER_BLOCKING 0x0 ;  /* 0x0000000000007b1d */ /* 0x000fea0000010000 */
[----:B0-----:R-:W-:-:S15]  /*1a90*/  HMMA.16816.F32.BF16 R64, R92, R104, R64 ;  /* 0x000000685c40723c */ /* 0x001fde0000041840 */
[----:B------:R-:W-:-:S03]  /*1aa0*/  NOP ;  /* 0x0000000000007918 */ /* 0x000fc60000000000 */
[-C--:B--2---:R-:W-:Y:S06]  /*1ab0*/  HMMA.16816.F32.BF16 R84, R84, R106.reuse, R88 ;  /* 0x0000006a5454723c */ /* 0x084fec0000041858 */
[----:B---3--:R-:W-:Y:S01]  /*1ac0*/  HMMA.16816.F32.BF16 R64, R96, R106, R64 ;  /* 0x0000006a6040723c */ /* 0x008fe20000041840 */
[----:B------:R-:W-:-:S04]  /*1ad0*/  IADD3 R89, P1, R15, UR4, RZ ;  /* 0x000000040f597c10 */ /* 0x000fc8000ff3e0ff */
[CC--:B------:R-:W-:Y:S01]  /*1ae0*/  ISETP.GT.U32.AND P2, PT, R89.reuse, R20.reuse, PT ;  /* 0x000000145900720c */ /* 0x0c0fe20003f44070 */
[----:B------:R-:W-:Y:S01]  /*1af0*/  IMAD.X R88, RZ, RZ, UR5, P1 ;  /* 0x00000005ff587e24 */ /* 0x000fe200088e06ff */
[C---:B------:R-:W-:Y:S02]  /*1b00*/  ISETP.GE.U32.AND P1, PT, R89.reuse, R20, PT ;  /* 0x000000145900720c */ /* 0x040fe40003f26070 */
[CC--:B------:R-:W-:Y:S02]  /*1b10*/  ISETP.GT.U32.AND P4, PT, R89.reuse, R30.reuse, PT ;  /* 0x0000001e5900720c */ /* 0x0c0fe40003f84070 */
[----:B------:R-:W-:-:S07]  /*1b20*/  ISETP.GE.U32.AND P3, PT, R89, R30, PT ;  /* 0x0000001e5900720c */ /* 0x000fce0003f66070 */
[----:B------:R-:W-:Y:S01]  /*1b30*/  FMUL R84, R84, UR9 ;  /* 0x0000000954547c20 */ /* 0x000fe20008400000 */
[----:B------:R-:W-:Y:S01]  /*1b40*/  FMUL R85, R85, UR9 ;  /* 0x0000000955557c20 */ /* 0x000fe20008400000 */
[----:B------:R-:W-:Y:S01]  /*1b50*/  FMUL R86, R86, UR9 ;  /* 0x0000000956567c20 */ /* 0x000fe20008400000 */
[----:B------:R-:W-:Y:S01]  /*1b60*/  FMUL R87, R87, UR9 ;  /* 0x0000000957577c20 */ /* 0x000fe20008400000 */
[C---:B------:R-:W-:Y:S02]  /*1b70*/  ISETP.GT.U32.AND.EX P2, PT, R88.reuse, RZ, PT, P2 ;  /* 0x000000ff5800720c */ /* 0x040fe40003f44120 */
[C---:B------:R-:W-:Y:S02]  /*1b80*/  ISETP.GE.U32.AND.EX P1, PT, R88.reuse, RZ, PT, P1 ;  /* 0x000000ff5800720c */ /* 0x040fe40003f26110 */
[C---:B------:R-:W-:Y:S02]  /*1b90*/  ISETP.GT.U32.AND.EX P4, PT, R88.reuse, RZ, PT, P4 ;  /* 0x000000ff5800720c */ /* 0x040fe40003f84140 */
[----:B------:R-:W-:-:S02]  /*1ba0*/  ISETP.GE.U32.AND.EX P3, PT, R88, RZ, PT, P3 ;  /* 0x000000ff5800720c */ /* 0x000fc40003f66130 */
[----:B------:R-:W-:Y:S02]  /*1bb0*/  FSEL R93, R84, -INF , !P2 ;  /* 0xff800000545d7808 */ /* 0x000fe40005000000 */
[----:B------:R-:W-:Y:S02]  /*1bc0*/  FSEL R92, R85, -INF , !P1 ;  /* 0xff800000555c7808 */ /* 0x000fe40004800000 */
[CC--:B------:R-:W-:Y:S02]  /*1bd0*/  ISETP.GT.U32.AND P2, PT, R89.reuse, R29.reuse, PT ;  /* 0x0000001d5900720c */ /* 0x0c0fe40003f44070 */
[----:B------:R-:W-:Y:S02]  /*1be0*/  ISETP.GE.U32.AND P1, PT, R89, R29, PT ;  /* 0x0000001d5900720c */ /* 0x000fe40003f26070 */
[----:B------:R-:W-:Y:S02]  /*1bf0*/  FSEL R95, R86, -INF , !P4 ;  /* 0xff800000565f7808 */ /* 0x000fe40006000000 */
[----:B------:R-:W-:-:S02]  /*1c00*/  FSEL R94, R87, -INF , !P3 ;  /* 0xff800000575e7808 */ /* 0x000fc40005800000 */
[CC--:B------:R-:W-:Y:S02]  /*1c10*/  ISETP.GT.U32.AND P4, PT, R89.reuse, R28.reuse, PT ;  /* 0x0000001c5900720c */ /* 0x0c0fe40003f84070 */
[----:B------:R-:W-:Y:S01]  /*1c20*/  ISETP.GE.U32.AND P3, PT, R89, R28, PT ;  /* 0x0000001c5900720c */ /* 0x000fe20003f66070 */
[----:B------:R-:W-:Y:S01]  /*1c30*/  FMUL R64, R64, UR9 ;  /* 0x0000000940407c20 */ /* 0x000fe20008400000 */
[----:B------:R-:W-:Y:S01]  /*1c40*/  FMUL R65, R65, UR9 ;  /* 0x0000000941417c20 */ /* 0x000fe20008400000 */
[----:B------:R-:W-:Y:S01]  /*1c50*/  FMUL R66, R66, UR9 ;  /* 0x0000000942427c20 */ /* 0x000fe20008400000 */
[----:B------:R-:W-:Y:S01]  /*1c60*/  FMUL R67, R67, UR9 ;  /* 0x0000000943437c20 */ /* 0x000fe20008400000 */
[C---:B------:R-:W-:Y:S02]  /*1c70*/  ISETP.GT.U32.AND.EX P2, PT, R88.reuse, RZ, PT, P2 ;  /* 0x000000ff5800720c */ /* 0x040fe40003f44120 */
[C---:B------:R-:W-:Y:S02]  /*1c80*/  ISETP.GE.U32.AND.EX P1, PT, R88.reuse, RZ, PT, P1 ;  /* 0x000000ff5800720c */ /* 0x040fe40003f26110 */
[----:B------:R-:W-:-:S02]  /*1c90*/  ISETP.GT.U32.AND.EX P4, PT, R88, RZ, PT, P4 ;  /* 0x000000ff5800720c */ /* 0x000fc40003f84140 */
[----:B------:R-:W-:Y:S02]  /*1ca0*/  ISETP.GE.U32.AND.EX P3, PT, R88, RZ, PT, P3 ;  /* 0x000000ff5800720c */ /* 0x000fe40003f66130 */
[----:B------:R-:W-:Y:S02]  /*1cb0*/  FSEL R96, R64, -INF , !P2 ;  /* 0xff80000040607808 */ /* 0x000fe40005000000 */
[----:B------:R-:W-:Y:S02]  /*1cc0*/  FSEL R97, R65, -INF , !P1 ;  /* 0xff80000041617808 */ /* 0x000fe40004800000 */
[----:B------:R-:W-:Y:S02]  /*1cd0*/  FSEL R98, R66, -INF , !P4 ;  /* 0xff80000042627808 */ /* 0x000fe40006000000 */
[----:B------:R-:W-:Y:S02]  /*1ce0*/  FSEL R99, R67, -INF , !P3 ;  /* 0xff80000043637808 */ /* 0x000fe40005800000 */
[----:B------:R-:W-:-:S02]  /*1cf0*/  FMNMX R64, R93, R92, !PT ;  /* 0x0000005c5d407209 */ /* 0x000fc40007800000 */
[----:B------:R-:W-:Y:S02]  /*1d00*/  FMNMX R65, R95, R94, !PT ;  /* 0x0000005e5f417209 */ /* 0x000fe40007800000 */
[----:B------:R-:W-:Y:S02]  /*1d10*/  FMNMX R66, R96, R97, !PT ;  /* 0x0000006160427209 */ /* 0x000fe40007800000 */
[----:B------:R-:W-:Y:S01]  /*1d20*/  FMNMX R67, R98, R99, !PT ;  /* 0x0000006362437209 */ /* 0x000fe20007800000 */
[----:B------:R-:W0:Y:S04]  /*1d30*/  SHFL.BFLY PT, R85, R64, 0x2, 0x1f ;  /* 0x0c401f0040557f89 */ /* 0x000e2800000e0000 */
[----:B------:R-:W1:Y:S04]  /*1d40*/  SHFL.BFLY PT, R84, R65, 0x2, 0x1f ;  /* 0x0c401f0041547f89 */ /* 0x000e6800000e0000 */
[----:B------:R-:W2:Y:S04]  /*1d50*/  SHFL.BFLY PT, R87, R66, 0x2, 0x1f ;  /* 0x0c401f0042577f89 */ /* 0x000ea800000e0000 */
[----:B------:R-:W3:Y:S01]  /*1d60*/  SHFL.BFLY PT, R90, R67, 0x2, 0x1f ;  /* 0x0c401f00435a7f89 */ /* 0x000ee200000e0000 */
[----:B0-----:R-:W-:-:S02]  /*1d70*/  FMNMX R85, R64, R85, !PT ;  /* 0x0000005540557209 */ /* 0x001fc40007800000 */
[----:B-1----:R-:W-:Y:S02]  /*1d80*/  FMNMX R86, R65, R84, !PT ;  /* 0x0000005441567209 */ /* 0x002fe40007800000 */
[----:B--2---:R-:W-:Y:S01]  /*1d90*/  FMNMX R88, R66, R87, !PT ;  /* 0x0000005742587209 */ /* 0x004fe20007800000 */
[----:B------:R-:W0:Y:S01]  /*1da0*/  SHFL.BFLY PT, R84, R85, 0x1, 0x1f ;  /* 0x0c201f0055547f89 */ /* 0x000e2200000e0000 */
[----:B---3--:R-:W-:-:S03]  /*1db0*/  FMNMX R90, R67, R90, !PT ;  /* 0x0000005a435a7209 */ /* 0x008fc60007800000 */
[----:B------:R-:W1:Y:S04]  /*1dc0*/  SHFL.BFLY PT, R87, R86, 0x1, 0x1f ;  /* 0x0c201f0056577f89 */ /* 0x000e6800000e0000 */
[----:B------:R-:W2:Y:S04]  /*1dd0*/  SHFL.BFLY PT, R89, R88, 0x1, 0x1f ;  /* 0x0c201f0058597f89 */ /* 0x000ea800000e0000 */
[----:B------:R-:W3:Y:S01]  /*1de0*/  SHFL.BFLY PT, R91, R90, 0x1, 0x1f ;  /* 0x0c201f005a5b7f89 */ /* 0x000ee200000e0000 */
[----:B0-----:R-:W-:Y:S02]  /*1df0*/  FMNMX R84, R85, R84, !PT ;  /* 0x0000005455547209 */ /* 0x001fe40007800000 */
[----:B-1----:R-:W-:-:S03]  /*1e00*/  FMNMX R87, R86, R87, !PT ;  /* 0x0000005756577209 */ /* 0x002fc60007800000 */
[----:B------:R-:W-:Y:S01]  /*1e10*/  @P0 STS [R37+0x2000], R84 ;  /* 0x0020005425000388 */ /* 0x000fe20000000800 */
[----:B--2---:R-:W-:-:S03]  /*1e20*/  FMNMX R66, R88, R89, !PT ;  /* 0x0000005958427209 */ /* 0x004fc60007800000 */
[----:B------:R-:W-:Y:S01]  /*1e30*/  @P0 STS [R34+0x2000], R87 ;  /* 0x0020005722000388 */ /* 0x000fe20000000800 */
[----:B---3--:R-:W-:-:S03]  /*1e40*/  FMNMX R91, R90, R91, !PT ;  /* 0x0000005b5a5b7209 */ /* 0x008fc60007800000 */
[----:B------:R-:W-:Y:S04]  /*1e50*/  @P0 STS [R35+0x2000], R66 ;  /* 0x0020004223000388 */ /* 0x000fe80000000800 */
[----:B------:R-:W-:Y:S01]  /*1e60*/  @P0 STS [R36+0x2000], R91 ;  /* 0x0020005b24000388 */ /* 0x000fe20000000800 */
[----:B------:R-:W-:Y:S06]  /*1e70*/  BAR.SYNC.DEFER_BLOCKING 0x0 ;  /* 0x0000000000007b1d */ /* 0x000fec0000010000 */
[----:B------:R-:W0:Y:S04]  /*1e80*/  @!P6 LDS R26, [R19+0x2000] ;  /* 0x00200000131ae984 */ /* 0x000e280000000800 */
[----:B0-----:R-:W0:Y:S02]  /*1e90*/  SHFL.BFLY PT, R65, R26, 0x2, 0x1f ;  /* 0x0c401f001a417f89 */ /* 0x001e2400000e0000 */
[----:B0-----:R-:W-:-:S05]  /*1ea0*/  FMNMX R65, R26, R65, !PT ;  /* 0x000000411a417209 */ /* 0x001fca0007800000 */
[----:B------:R-:W0:Y:S02]  /*1eb0*/  SHFL.BFLY PT, R64, R65, 0x1, 0x1f ;  /* 0x0c201f0041407f89 */ /* 0x000e2400000e0000 */
[----:B0-----:R-:W-:-:S05]  /*1ec0*/  FMNMX R64, R65, R64, !PT ;  /* 0x0000004041407209 */ /* 0x001fca0007800000 */
[----:B------:R-:W-:Y:S01]  /*1ed0*/  @P0 STS [R19+0x2000], R64 ;  /* 0x0020004013000388 */ /* 0x000fe20000000800 */
[----:B------:R-:W-:Y:S06]  /*1ee0*/  BAR.SYNC.DEFER_BLOCKING 0x0 ;  /* 0x0000000000007b1d */ /* 0x000fec0000010000 */
[----:B------:R-:W0:Y:S04]  /*1ef0*/  LDS R100, [R31+0x2000] ;  /* 0x002000001f647984 */ /* 0x000e280000000800 */
[----:B------:R-:W1:Y:S04]  /*1f00*/  LDS R102, [R21+0x2000] ;  /* 0x0020000015667984 */ /* 0x000e680000000800 */
[----:B------:R-:W2:Y:S04]  /*1f10*/  LDS R101, [R32+0x2000] ;  /* 0x0020000020657984 */ /* 0x000ea80000000800 */
[----:B------:R-:W3:Y:S01]  /*1f20*/  LDS R103, [R33+0x2000] ;  /* 0x0020000021677984 */ /* 0x000ee20000000800 */
[----:B0-----:R-:W-:-:S02]  /*1f30*/  FMNMX R100, R100, R117, !PT ;  /* 0x0000007564647209 */ /* 0x001fc40007800000 */
[----:B-1----:R-:W-:-:S03]  /*1f40*/  FMNMX R102, R102, R121, !PT ;  /* 0x0000007966667209 */ /* 0x002fc60007800000 */
[----:B------:R-:W-:Y:S01]  /*1f50*/  FADD R64, R95, -R100 ;  /* 0x800000645f407221 */ /* 0x000fe20000000000 */
[----:B--2---:R-:W-:-:S03]  /*1f60*/  FMNMX R101, R101, R120, !PT ;  /* 0x0000007865657209 */ /* 0x004fc60007800000 */
[----:B------:R-:W-:Y:S01]  /*1f70*/  FMUL R67, R64, 1.4426950216293334961 ;  /* 0x3fb8aa3b40437820 */ /* 0x000fe20000400000 */
[----:B------:R-:W-:Y:S01]  /*1f80*/  FADD R66, R93, -R102 ;  /* 0x800000665d427221 */ /* 0x000fe20000000000 */
[----:B------:R-:W-:Y:S01]  /*1f90*/  FADD R64, R94, -R100 ;  /* 0x800000645e407221 */ /* 0x000fe20000000000 */
[----:B------:R-:W-:Y:S02]  /*1fa0*/  FADD R65, R92, -R102 ;  /* 0x800000665c417221 */ /* 0x000fe40000000000 */
[----:B------:R-:W-:Y:S01]  /*1fb0*/  FMUL R66, R66, 1.4426950216293334961 ;  /* 0x3fb8aa3b42427820 */ /* 0x000fe20000400000 */
[----:B------:R-:W-:Y:S01]  /*1fc0*/  FMUL R84, R64, 1.4426950216293334961 ;  /* 0x3fb8aa3b40547820 */ /* 0x000fe20000400000 */
[--C-:B------:R-:W-:Y:S01]  /*1fd0*/  FADD R64, R96, -R101.reuse ;  /* 0x8000006560407221 */ /* 0x100fe20000000000 */
[----:B------:R-:W-:Y:S01]  /*1fe0*/  FMUL R65, R65, 1.4426950216293334961 ;  /* 0x3fb8aa3b41417820 */ /* 0x000fe20000400000 */
[----:B------:R0:W-:Y:S01]  /*1ff0*/  MUFU.EX2 R157, R66 ;  /* 0x00000042009d7308 */ /* 0x0001e20000000800 */
[----:B---3--:R-:W-:Y:S01]  /*2000*/  FMNMX R103, R103, R116, !PT ;  /* 0x0000007467677209 */ /* 0x008fe20007800000 */
[----:B0-----:R-:W-:Y:S01]  /*2010*/  FMUL R66, R64, 1.4426950216293334961 ;  /* 0x3fb8aa3b40427820 */ /* 0x001fe20000400000 */
[----:B------:R-:W-:-:S05]  /*2020*/  FADD R64, R97, -R101 ;  /* 0x8000006561407221 */ /* 0x000fca0000000000 */
[----:B------:R0:W1:Y:S02]  /*2030*/  MUFU.EX2 R178, R65 ;  /* 0x0000004100b27308 */ /* 0x0000640000000800 */
[----:B0-----:R-:W-:Y:S01]  /*2040*/  FMUL R65, R64, 1.4426950216293334961 ;  /* 0x3fb8aa3b40417820 */ /* 0x001fe20000400000 */
[----:B------:R-:W-:-:S05]  /*2050*/  FADD R64, R98, -R103 ;  /* 0x8000006762407221 */ /* 0x000fca0000000000 */
[----:B------:R0:W-:Y:S02]  /*2060*/  MUFU.EX2 R159, R67 ;  /* 0x00000043009f7308 */ /* 0x0001e40000000800 */
[----:B0-----:R-:W-:Y:S01]  /*2070*/  FMUL R67, R64, 1.4426950216293334961 ;  /* 0x3fb8aa3b40437820 */ /* 0x001fe20000400000 */
[----:B------:R-:W-:-:S05]  /*2080*/  FADD R64, R99, -R103 ;  /* 0x8000006763407221 */ /* 0x000fca0000000000 */
[----:B------:R1:W0:Y:S01]  /*2090*/  MUFU.EX2 R180, R84 ;  /* 0x0000005400b47308 */ /* 0x0002220000000800 */
[----:B------:R-:W-:-:S07]  /*20a0*/  FMUL R64, R64, 1.4426950216293334961 ;  /* 0x3fb8aa3b40407820 */ /* 0x000fce0000400000 */
[----:B------:R-:W-:Y:S08]  /*20b0*/  MUFU.EX2 R97, R66 ;  /* 0x0000004200617308 */ /* 0x000ff00000000800 */
[----:B------:R-:W2:Y:S08]  /*20c0*/  MUFU.EX2 R182, R65 ;  /* 0x0000004100b67308 */ /* 0x000eb00000000800 */
[----:B------:R-:W-:Y:S08]  /*20d0*/  MUFU.EX2 R99, R67 ;  /* 0x0000004300637308 */ /* 0x000ff00000000800 */
[----:B------:R-:W3:Y:S01]  /*20e0*/  MUFU.EX2 R184, R64 ;  /* 0x0000004000b87308 */ /* 0x000ee20000000800 */
[----:B-1----:R-:W-:Y:S01]  /*20f0*/  FADD R84, R157, R178 ;  /* 0x000000b29d547221 */ /* 0x002fe20000000000 */
[----:B0-----:R-:W-:Y:S01]  /*2100*/  FADD R85, R159, R180 ;  /* 0x000000b49f557221 */ /* 0x001fe20000000000 */
[----:B--2---:R-:W-:-:S03]  /*2110*/  FADD R66, R97, R182 ;  /* 0x000000b661427221 */ /* 0x004fc60000000000 */
[----:B------:R-:W0:Y:S04]  /*2120*/  SHFL.BFLY PT, R87, R84, 0x2, 0x1f ;  /* 0x0c401f0054577f89 */ /* 0x000e2800000e0000 */
[----:B------:R-:W1:Y:S01]  /*2130*/  SHFL.BFLY PT, R88, R85, 0x2, 0x1f ;  /* 0x0c401f0055587f89 */ /* 0x000e6200000e0000 */
[----:B---3--:R-:W-:-:S03]  /*2140*/  FADD R86, R99, R184 ;  /* 0x000000b863567221 */ /* 0x008fc60000000000 */
[----:B------:R-:W2:Y:S04]  /*2150*/  SHFL.BFLY PT, R65, R66, 0x2, 0x1f ;  /* 0x0c401f0042417f89 */ /* 0x000ea800000e0000 */
[----:B------:R-:W3:Y:S01]  /*2160*/  SHFL.BFLY PT, R89, R86, 0x2, 0x1f ;  /* 0x0c401f0056597f89 */ /* 0x000ee200000e0000 */
[----:B0-----:R-:W-:Y:S01]  /*2170*/  FADD R87, R84, R87 ;  /* 0x0000005754577221 */ /* 0x001fe20000000000 */
[----:B-1----:R-:W-:-:S04]  /*2180*/  FADD R88, R85, R88 ;  /* 0x0000005855587221 */ /* 0x002fc80000000000 */
[----:B------:R-:W0:Y:S01]  /*2190*/  SHFL.BFLY PT, R64, R87, 0x1, 0x1f ;  /* 0x0c201f0057407f89 */ /* 0x000e2200000e0000 */
[----:B--2---:R-:W-:Y:S01]  /*21a0*/  FADD R67, R66, R65 ;  /* 0x0000004142437221 */ /* 0x004fe20000000000 */
[----:B---3--:R-:W-:Y:S02]  /*21b0*/  FADD R89, R86, R89 ;  /* 0x0000005956597221 */ /* 0x008fe40000000000 */
[----:B------:R-:W1:Y:S04]  /*21c0*/  SHFL.BFLY PT, R65, R88, 0x1, 0x1f ;  /* 0x0c201f0058417f89 */ /* 0x000e6800000e0000 */
[----:B------:R-:W2:Y:S04]  /*21d0*/  SHFL.BFLY PT, R90, R67, 0x1, 0x1f ;  /* 0x0c201f00435a7f89 */ /* 0x000ea800000e0000 */
[----:B------:R-:W3:Y:S01]  /*21e0*/  SHFL.BFLY PT, R84, R89, 0x1, 0x1f ;  /* 0x0c201f0059547f89 */ /* 0x000ee200000e0000 */
[----:B0-----:R-:W-:Y:S01]  /*21f0*/  FADD R92, R87, R64 ;  /* 0x00000040575c7221 */ /* 0x001fe20000000000 */
[----:B------:R-:W-:Y:S01]  /*2200*/  BAR.SYNC.DEFER_BLOCKING 0x0 ;  /* 0x0000000000007b1d */ /* 0x000fe20000010000 */
[----:B-1----:R-:W-:Y:S01]  /*2210*/  FADD R85, R88, R65 ;  /* 0x0000004158557221 */ /* 0x002fe20000000000 */
[----:B--2---:R-:W-:Y:S01]  /*2220*/  FADD R90, R67, R90 ;  /* 0x0000005a435a7221 */ /* 0x004fe20000000000 */
[----:B---3--:R-:W-:-:S03]  /*2230*/  FADD R91, R89, R84 ;  /* 0x00000054595b7221 */ /* 0x008fc60000000000 */
[----:B------:R-:W-:Y:S04]  /*2240*/  @P0 STS [R37+0x2000], R92 ;  /* 0x0020005c25000388 */ /* 0x000fe80000000800 */
[----:B------:R-:W-:Y:S04]  /*2250*/  @P0 STS [R34+0x2000], R85 ;  /* 0x0020005522000388 */ /* 0x000fe80000000800 */
[----:B------:R-:W-:Y:S04]  /*2260*/  @P0 STS [R35+0x2000], R90 ;  /* 0x0020005a23000388 */ /* 0x000fe80000000800 */
[----:B------:R-:W-:Y:S01]  /*2270*/  @P0 STS [R36+0x2000], R91 ;  /* 0x0020005b24000388 */ /* 0x000fe20000000800 */
[----:B------:R-:W-:Y:S06]  /*2280*/  BAR.SYNC.DEFER_BLOCKING 0x0 ;  /* 0x0000000000007b1d */ /* 0x000fec0000010000 */
[----:B------:R-:W0:Y:S04]  /*2290*/  @!P6 LDS R27, [R19+0x2000] ;  /* 0x00200000131be984 */ /* 0x000e280000000800 */
[----:B0-----:R-:W0:Y:S02]  /*22a0*/  SHFL.BFLY PT, R64, R27, 0x2, 0x1f ;  /* 0x0c401f001b407f89 */ /* 0x001e2400000e0000 */
[----:B0-----:R-:W-:-:S05]  /*22b0*/  FADD R88, R27, R64 ;  /* 0x000000401b587221 */ /* 0x001fca0000000000 */
[----:B------:R-:W0:Y:S02]  /*22c0*/  SHFL.BFLY PT, R65, R88, 0x1, 0x1f ;  /* 0x0c201f0058417f89 */ /* 0x000e2400000e0000 */
[----:B0-----:R-:W-:-:S05]  /*22d0*/  FADD R94, R88, R65 ;  /* 0x00000041585e7221 */ /* 0x001fca0000000000 */
[----:B------:R0:W-:Y:S01]  /*22e0*/  @P0 STS [R19+0x2000], R94 ;  /* 0x0020005e13000388 */ /* 0x0001e20000000800 */
[----:B------:R-:W-:Y:S01]  /*22f0*/  BAR.SYNC.DEFER_BLOCKING 0x0 ;  /* 0x0000000000007b1d */ /* 0x000fe20000010000 */
[----:B------:R-:W-:-:S04]  /*2300*/  IMAD.WIDE R64, R7, 0x2, R122 ;  /* 0x0000000207407825 */ /* 0x000fc800078e027a */
[----:B------:R-:W-:-:S04]  /*2310*/  IMAD.WIDE R66, R7, 0x2, R118 ;  /* 0x0000000207427825 */ /* 0x000fc800078e0276 */
[----:B------:R-:W-:-:S04]  /*2320*/  IMAD.WIDE R88, R7, 0x2, R110 ;  /* 0x0000000207587825 */ /* 0x000fc800078e026e */
[----:B------:R-:W-:-:S04]  /*2330*/  IMAD.WIDE R84, R7, 0x2, R114 ;  /* 0x0000000207547825 */ /* 0x000fc800078e0272 */
[----:B------:R-:W-:-:S04]  /*2340*/  IMAD.WIDE R86, R7, 0x2, R112 ;  /* 0x0000000207567825 */ /* 0x000fc800078e0270 */
[C---:B------:R-:W-:Y:S01]  /*2350*/  IMAD.WIDE R90, R7.reuse, 0x2, R108 ;  /* 0x00000002075a7825 */ /* 0x040fe200078e026c */
[----:B------:R1:W2:Y:S03]  /*2360*/  LDG.E.U16 R96, desc[UR10][R64.64] ;  /* 0x0000000a40607981 */ /* 0x0002a6000c1e1500 */
[C---:B------:R-:W-:Y:S01]  /*2370*/  IMAD.WIDE R92, R7.reuse, 0x2, R44 ;  /* 0x00000002075c7825 */ /* 0x040fe200078e022c */
[----:B------:R3:W4:Y:S03]  /*2380*/  LDG.E.U16 R98, desc[UR10][R66.64] ;  /* 0x0000000a42627981 */ /* 0x000726000c1e1500 */
[C---:B0-----:R-:W-:Y:S01]  /*2390*/  IMAD.WIDE R94, R7.reuse, 0x2, R52 ;  /* 0x00000002075e7825 */ /* 0x041fe200078e0234 */
[----:B------:R0:W5:Y:S03]  /*23a0*/  LDG.E.U16 R160, desc[UR10][R88.64] ;  /* 0x0000000a58a07981 */ /* 0x000166000c1e1500 */
[C---:B-1----:R-:W-:Y:S01]  /*23b0*/  IMAD.WIDE R64, R7.reuse, 0x2, R46 ;  /* 0x0000000207407825 */ /* 0x042fe200078e022e */
[----:B------:R1:W5:Y:S03]  /*23c0*/  LDG.E.U16 R156, desc[UR10][R84.64] ;  /* 0x0000000a549c7981 */ /* 0x000366000c1e1500 */
[C---:B---3--:R-:W-:Y:S01]  /*23d0*/  IMAD.WIDE R66, R7.reuse, 0x2, R48 ;  /* 0x0000000207427825 */ /* 0x048fe200078e0230 */
[----:B------:R3:W5:Y:S03]  /*23e0*/  LDG.E.U16 R158, desc[UR10][R86.64] ;  /* 0x0000000a569e7981 */ /* 0x000766000c1e1500 */
[C---:B0-----:R-:W-:Y:S01]  /*23f0*/  IMAD.WIDE R88, R7.reuse, 0x2, R56 ;  /* 0x0000000207587825 */ /* 0x041fe200078e0238 */
[----:B------:R0:W5:Y:S03]  /*2400*/  LDG.E.U16 R162, desc[UR10][R90.64] ;  /* 0x0000000a5aa27981 */ /* 0x000166000c1e1500 */
[C---:B-1----:R-:W-:Y:S01]  /*2410*/  IMAD.WIDE R84, R7.reuse, 0x2, R50 ;  /* 0x0000000207547825 */ /* 0x042fe200078e0232 */
[----:B------:R1:W5:Y:S03]  /*2420*/  LDG.E.U16 R164, desc[UR10][R92.64] ;  /* 0x0000000a5ca47981 */ /* 0x000366000c1e1500 */
[C---:B---3--:R-:W-:Y:S01]  /*2430*/  IMAD.WIDE R86, R7.reuse, 0x2, R54 ;  /* 0x0000000207567825 */ /* 0x048fe200078e0236 */
[----:B------:R3:W5:Y:S03]  /*2440*/  LDG.E.U16 R166, desc[UR10][R64.64] ;  /* 0x0000000a40a67981 */ /* 0x000766000c1e1500 */
[C---:B0-----:R-:W-:Y:S01]  /*2450*/  IMAD.WIDE R90, R7.reuse, 0x2, R58 ;  /* 0x00000002075a7825 */ /* 0x041fe200078e023a */
[----:B------:R-:W5:Y:S03]  /*2460*/  LDG.E.U16 R66, desc[UR10][R66.64] ;  /* 0x0000000a42427981 */ /* 0x000f66000c1e1500 */
[C---:B-1----:R-:W-:Y:S01]  /*2470*/  IMAD.WIDE R92, R7.reuse, 0x2, R60 ;  /* 0x00000002075c7825 */ /* 0x042fe200078e023c */
[----:B------:R0:W5:Y:S03]  /*2480*/  LDG.E.U16 R168, desc[UR10][R84.64] ;  /* 0x0000000a54a87981 */ /* 0x000166000c1e1500 */
[----:B---3--:R-:W-:Y:S01]  /*2490*/  IMAD.WIDE R64, R7, 0x2, R62 ;  /* 0x0000000207407825 */ /* 0x008fe200078e023e */
[----:B------:R-:W3:Y:S04]  /*24a0*/  LDG.E.U16 R94, desc[UR10][R94.64] ;  /* 0x0000000a5e5e7981 */ /* 0x000ee8000c1e1500 */
[----:B------:R1:W3:Y:S04]  /*24b0*/  LDG.E.U16 R170, desc[UR10][R86.64] ;  /* 0x0000000a56aa7981 */ /* 0x0002e8000c1e1500 */
[----:B------:R-:W3:Y:S04]  /*24c0*/  LDG.E.U16 R88, desc[UR10][R88.64] ;  /* 0x0000000a58587981 */ /* 0x000ee8000c1e1500 */
[----:B------:R-:W3:Y:S04]  /*24d0*/  LDG.E.U16 R172, desc[UR10][R90.64] ;  /* 0x0000000a5aac7981 */ /* 0x000ee8000c1e1500 */
[----:B------:R-:W3:Y:S04]  /*24e0*/  LDG.E.U16 R174, desc[UR10][R92.64] ;  /* 0x0000000a5cae7981 */ /* 0x000ee8000c1e1500 */
[----:B------:R-:W3:Y:S04]  /*24f0*/  LDG.E.U16 R176, desc[UR10][R64.64] ;  /* 0x0000000a40b07981 */ /* 0x000ee8000c1e1500 */
[----:B------:R-:W-:Y:S04]  /*2500*/  LDS R104, [R21+0x2000] ;  /* 0x0020000015687984 */ /* 0x000fe80000000800 */
[----:B------:R-:W-:Y:S04]  /*2510*/  LDS R105, [R31+0x2000] ;  /* 0x002000001f697984 */ /* 0x000fe80000000800 */
[----:B------:R-:W-:Y:S04]  /*2520*/  LDS R106, [R32+0x2000] ;  /* 0x00200000206a7984 */ /* 0x000fe80000000800 */
[----:B------:R-:W-:Y:S01]  /*2530*/  LDS R107, [R33+0x2000] ;  /* 0x00200000216b7984 */ /* 0x000fe20000000800 */
[----:B------:R-:W-:Y:S01]  /*2540*/  BAR.SYNC.DEFER_BLOCKING 0x0 ;  /* 0x0000000000007b1d */ /* 0x000fe20000010000 */
[----:B0-----:R-:W-:-:S02]  /*2550*/  F2FP.BF16.F32.PACK_AB R84, R178, R157 ;  /* 0x0000009db254723e */ /* 0x001fc400000010ff */
[----:B------:R-:W-:Y:S02]  /*2560*/  F2FP.BF16.F32.PACK_AB R85, R180, R159 ;  /* 0x0000009fb455723e */ /* 0x000fe400000010ff */
[----:B-1----:R-:W-:Y:S02]  /*2570*/  F2FP.BF16.F32.PACK_AB R86, R182, R97 ;  /* 0x00000061b656723e */ /* 0x002fe400000010ff */
[----:B------:R-:W-:Y:S01]  /*2580*/  F2FP.BF16.F32.PACK_AB R87, R184, R99 ;  /* 0x00000063b857723e */ /* 0x000fe200000010ff */
[----:B------:R-:W-:-:S04]  /*2590*/  UIADD3 UR4, UP0, UR4, 0x20, URZ ;  /* 0x0000002004047890 */ /* 0x000fc8000ff1e03f */
[----:B------:R-:W-:Y:S02]  /*25a0*/  UIADD3.X UR5, URZ, UR5, URZ, UP0, !UPT ;  /* 0x000000053f057290 */ /* 0x000fe400087fe43f */
[----:B------:R-:W-:Y:S01]  /*25b0*/  ISETP.LE.U32.AND P1, PT, R8, UR4, PT ;  /* 0x0000000408007c0c */ /* 0x000fe2000bf23070 */
[----:B--2---:R0:W-:Y:S04]  /*25c0*/  STS.U16 [R5+UR6+0x2000], R96 ;  /* 0x0020006005007988 */ /* 0x0041e80008000406 */
[----:B----4-:R1:W-:Y:S04]  /*25d0*/  STS.U16 [R5+UR6+0x2200], R98 ;  /* 0x0022006205007988 */ /* 0x0103e80008000406 */
[----:B-----5:R-:W-:Y:S04]  /*25e0*/  STS.U16 [R5+UR6+0x2800], R160 ;  /* 0x002800a005007988 */ /* 0x020fe80008000406 */
[----:B------:R-:W-:Y:S04]  /*25f0*/  STS.U16 [R5+UR6+0x2400], R156 ;  /* 0x0024009c05007988 */ /* 0x000fe80008000406 */
[----:B------:R-:W-:Y:S04]  /*2600*/  STS.U16 [R5+UR6+0x2600], R158 ;  /* 0x0026009e05007988 */ /* 0x000fe80008000406 */
[----:B------:R-:W-:Y:S04]  /*2610*/  STS.U16 [R5+UR6+0x2a00], R162 ;  /* 0x002a00a205007988 */ /* 0x000fe80008000406 */
[----:B------:R-:W-:Y:S04]  /*2620*/  STS.U16 [R5+UR6+0x2c00], R164 ;  /* 0x002c00a405007988 */ /* 0x000fe80008000406 */
[----:B------:R-:W-:Y:S04]  /*2630*/  STS.U16 [R5+UR6+0x2e00], R166 ;  /* 0x002e00a605007988 */ /* 0x000fe80008000406 */
[----:B------:R-:W-:Y:S04]  /*2640*/  STS.U16 [R5+UR6+0x3000], R66 ;  /* 0x0030004205007988 */ /* 0x000fe80008000406 */
[----:B------:R-:W-:Y:S04]  /*2650*/  STS.U16 [R5+UR6+0x3200], R168 ;  /* 0x003200a805007988 */ /* 0x000fe80008000406 */
[----:B---3--:R-:W-:Y:S04]  /*2660*/  STS.U16 [R5+UR6+0x3400], R94 ;  /* 0x0034005e05007988 */ /* 0x008fe80008000406 */
[----:B------:R-:W-:Y:S04]  /*2670*/  STS.U16 [R5+UR6+0x3600], R170 ;  /* 0x003600aa05007988 */ /* 0x000fe80008000406 */
[----:B------:R-:W-:Y:S04]  /*2680*/  STS.U16 [R5+UR6+0x3800], R88 ;  /* 0x0038005805007988 */ /* 0x000fe80008000406 */
[----:B------:R-:W-:Y:S04]  /*2690*/  STS.U16 [R5+UR6+0x3a00], R172 ;  /* 0x003a00ac05007988 */ /* 0x000fe80008000406 */
[----:B------:R-:W-:Y:S04]  /*26a0*/  STS.U16 [R5+UR6+0x3c00], R174 ;  /* 0x003c00ae05007988 */ /* 0x000fe80008000406 */
[----:B------:R-:W-:Y:S04]  /*26b0*/  STS.U16 [R5+UR6+0x3e00], R176 ;  /* 0x003e00b005007988 */ /* 0x000fe80008000406 */
[----:B------:R-:W-:Y:S01]  /*26c0*/  STSM.16.M88.4 [R14+0x4000], R84 ;  /* 0x004000540e007844 */ /* 0x000fe20000000200 */
[----:B------:R-:W-:Y:S01]  /*26d0*/  BAR.SYNC.DEFER_BLOCKING 0x0 ;  /* 0x0000000000007b1d */ /* 0x000fe20000010000 */
[----:B0-----:R-:W-:-:S04]  /*26e0*/  FADD R96, -R102, R121 ;  /* 0x0000007966607221 */ /* 0x001fc80000000100 */
[----:B------:R-:W-:Y:S01]  /*26f0*/  FMUL R97, R96, 1.4426950216293334961 ;  /* 0x3fb8aa3b60617820 */ /* 0x000fe20000400000 */
[----:B------:R-:W-:-:S04]  /*2700*/  FADD R96, -R100, R117 ;  /* 0x0000007564607221 */ /* 0x000fc80000000100 */
[----:B-1----:R-:W-:Y:S01]  /*2710*/  FMUL R98, R96, 1.4426950216293334961 ;  /* 0x3fb8aa3b60627820 */ /* 0x002fe20000400000 */
[----:B------:R-:W-:Y:S04]  /*2720*/  LDSM.16.M88.4 R92, [R38+UR6+0x4000] ;  /* 0x00400006265c783b */ /* 0x000fe80008000200 */
[----:B------:R-:W0:Y:S04]  /*2730*/  LDSM.16.M88.4 R88, [R16+0x2000] ;  /* 0x002000001058783b */ /* 0x000e280000000200 */
[----:B------:R-:W1:Y:S01]  /*2740*/  LDSM.16.M88.4 R64, [R16+0x3000] ;  /* 0x003000001040783b */ /* 0x000e620000000200 */
[----:B------:R-:W-:Y:S01]  /*2750*/  FADD R96, -R101, R120 ;  /* 0x0000007865607221 */ /* 0x000fe20000000100 */
[----:B------:R-:W2:Y:S02]  /*2760*/  MUFU.EX2 R117, R97 ;  /* 0x0000006100757308 */ /* 0x000ea40000000800 */
[----:B------:R-:W3:Y:S06]  /*2770*/  LDSM.16.M88.4 R84, [R38+UR6+0x4400] ;  /* 0x004400062654783b */ /* 0x000eec0008000200 */
[----:B------:R-:W4:Y:S01]  /*2780*/  MUFU.EX2 R120, R98 ;  /* 0x0000006200787308 */ /* 0x000f220000000800 */
[----:B------:R-:W-:Y:S01]  /*2790*/  FMUL R99, R96, 1.4426950216293334961 ;  /* 0x3fb8aa3b60637820 */ /* 0x000fe20000400000 */
[----:B------:R-:W-:-:S04]  /*27a0*/  FADD R96, -R103, R116 ;  /* 0x0000007467607221 */ /* 0x000fc80000000100 */
[----:B------:R-:W-:Y:S02]  /*27b0*/  FMUL R96, R96, 1.4426950216293334961 ;  /* 0x3fb8aa3b60607820 */ /* 0x000fe40000400000 */
[----:B------:R-:W5:Y:S01]  /*27c0*/  MUFU.EX2 R121, R99 ;  /* 0x0000006300797308 */ /* 0x000f620000000800 */
[C---:B--2---:R-:W-:Y:S01]  /*27d0*/  FMUL R80, R117.reuse, R80 ;  /* 0x0000005075507220 */ /* 0x044fe20000400000 */
[C---:B------:R-:W-:Y:S01]  /*27e0*/  FMUL R81, R117.reuse, R81 ;  /* 0x0000005175517220 */ /* 0x040fe20000400000 */
[C---:B------:R-:W-:Y:S01]  /*27f0*/  FMUL R76, R117.reuse, R76 ;  /* 0x0000004c754c7220 */ /* 0x040fe20000400000 */
[----:B------:R-:W-:-:S04]  /*2800*/  FMUL R77, R117, R77 ;  /* 0x0000004d754d7220 */ /* 0x000fc80000400000 */
[----:B------:R2:W3:Y:S01]  /*2810*/  MUFU.EX2 R116, R96 ;  /* 0x0000006000747308 */ /* 0x0004e20000000800 */
[C---:B----4-:R-:W-:Y:S01]  /*2820*/  FMUL R82, R120.reuse, R82 ;  /* 0x0000005278527220 */ /* 0x050fe20000400000 */
[C---:B------:R-:W-:Y:S01]  /*2830*/  FMUL R83, R120.reuse, R83 ;  /* 0x0000005378537220 */ /* 0x040fe20000400000 */
[C---:B------:R-:W-:Y:S01]  /*2840*/  FMUL R78, R120.reuse, R78 ;  /* 0x0000004e784e7220 */ /* 0x040fe20000400000 */
[----:B------:R-:W-:Y:S01]  /*2850*/  FMUL R79, R120, R79 ;  /* 0x0000004f784f7220 */ /* 0x000fe20000400000 */
[----:B--2---:R-:W2:Y:S04]  /*2860*/  LDSM.16.M88.4 R96, [R23+UR6+0x4000] ;  /* 0x004000061760783b */ /* 0x004ea80008000200 */
[C---:B0-----:R-:W-:Y:S06]  /*2870*/  HMMA.16816.F32.BF16 R80, R92.reuse, R88, R80 ;  /* 0x000000585c50723c */ /* 0x041fec0000041850 */
[----:B-1----:R-:W-:Y:S01]  /*2880*/  HMMA.16816.F32.BF16 R76, R92, R64, R76 ;  /* 0x000000405c4c723c */ /* 0x002fe2000004184c */
[----:B------:R-:W0:Y:S01]  /*2890*/  LDSM.16.M88.4 R92, [R23+UR6+0x4400] ;  /* 0x00440006175c783b */ /* 0x000e220008000200 */
[C---:B-----5:R-:W-:Y:S01]  /*28a0*/  FMUL R68, R121.reuse, R68 ;  /* 0x0000004479447220 */ /* 0x060fe20000400000 */
[----:B------:R-:W-:Y:S01]  /*28b0*/  FMUL R69, R121, R69 ;  /* 0x0000004579457220 */ /* 0x000fe20000400000 */
[C---:B---3--:R-:W-:Y:S01]  /*28c0*/  FMUL R70, R116.reuse, R70 ;  /* 0x0000004674467220 */ /* 0x048fe20000400000 */
[----:B------:R-:W-:-:S07]  /*28d0*/  FMUL R71, R116, R71 ;  /* 0x0000004774477220 */ /* 0x000fce0000400000 */
[C---:B------:R-:W-:Y:S01]  /*28e0*/  HMMA.16816.F32.BF16 R68, R84.reuse, R64, R68 ;  /* 0x000000405444723c */ /* 0x040fe20000041844 */
[C---:B------:R-:W-:Y:S01]  /*28f0*/  FMUL R72, R121.reuse, R72 ;  /* 0x0000004879487220 */ /* 0x040fe20000400000 */
[----:B------:R-:W-:Y:S01]  /*2900*/  FMUL R73, R121, R73 ;  /* 0x0000004979497220 */ /* 0x000fe20000400000 */
[C---:B------:R-:W-:Y:S01]  /*2910*/  FMUL R74, R116.reuse, R74 ;  /* 0x0000004a744a7220 */ /* 0x040fe20000400000 */
[----:B------:R-:W-:Y:S01]  /*2920*/  FMUL R75, R116, R75 ;  /* 0x0000004b744b7220 */ /* 0x000fe20000400000 */
[----:B------:R-:W1:Y:S06]  /*2930*/  LDC R64, c[0x0][0x264] ;  /* 0x00009900ff407b82 */ /* 0x000e6c0000000800 */
[----:B------:R-:W-:Y:S02]  /*2940*/  HMMA.16816.F32.BF16 R72, R84, R88, R72 ;  /* 0x000000585448723c */ /* 0x000fe40000041848 */
[----:B------:R-:W3:Y:S04]  /*2950*/  LDC R65, c[0x0][0x254] ;  /* 0x00009500ff417b82 */ /* 0x000ee80000000800 */
[-C--:B--2---:R-:W-:Y:S07]  /*2960*/  HMMA.16816.F32.BF16 R76, R96, R66.reuse, R76 ;  /* 0x00000042604c723c */ /* 0x084fee000004184c */
[----:B0-----:R-:W-:Y:S07]  /*2970*/  HMMA.16816.F32.BF16 R68, R92, R66, R68 ;  /* 0x000000425c44723c */ /* 0x001fee0000041844 */
[----:B------:R-:W-:-:S05]  /*2980*/  IMAD.U32 R66, RZ, RZ, UR5 ;  /* 0x00000005ff427e24 */ /* 0x000fca000f8e00ff */
[----:B------:R-:W-:Y:S01]  /*2990*/  ISETP.GE.U32.AND.EX P1, PT, R66, RZ, PT, P1 ;  /* 0x000000ff4200720c */ /* 0x000fe20003f26110 */
[-C--:B------:R-:W-:Y:S01]  /*29a0*/  HMMA.16816.F32.BF16 R80, R96, R90.reuse, R80 ;  /* 0x0000005a6050723c */ /* 0x080fe20000041850 */
[----:B------:R-:W-:Y:S01]  /*29b0*/  FFMA R9, R117, R9, R104 ;  /* 0x0000000975097223 */ /* 0x000fe20000000068 */
[----:B------:R-:W-:Y:S01]  /*29c0*/  FFMA R10, R120, R10, R105 ;  /* 0x0000000a780a7223 */ /* 0x000fe20000000069 */
[----:B------:R-:W-:Y:S01]  /*29d0*/  FFMA R43, R121, R43, R106 ;  /* 0x0000002b792b7223 */ /* 0x000fe2000000006a */
[----:B------:R-:W-:Y:S02]  /*29e0*/  FFMA R42, R116, R42, R107 ;  /* 0x0000002a742a7223 */ /* 0x000fe4000000006b */
[----:B------:R-:W-:Y:S01]  /*29f0*/  HMMA.16816.F32.BF16 R72, R92, R90, R72 ;  /* 0x0000005a5c48723c */ /* 0x000fe20000041848 */
[----:B-1----:R-:W-:Y:S01]  /*2a00*/  IMAD R7, R64, 0x20, R7 ;  /* 0x0000002040077824 */ /* 0x002fe200078e0207 */
[----:B------:R-:W-:Y:S01]  /*2a10*/  MOV R121, R102 ;  /* 0x0000006600797202 */ /* 0x000fe20000000f00 */
[----:B---3--:R-:W-:-:S02]  /*2a20*/  IMAD R24, R65, 0x20, R24 ;  /* 0x0000002041187824 */ /* 0x008fc400078e0218 */
[----:B------:R-:W-:Y:S02]  /*2a30*/  IMAD.MOV.U32 R117, RZ, RZ, R100 ;  /* 0x000000ffff757224 */ /* 0x000fe400078e0064 */
[----:B------:R-:W-:Y:S02]  /*2a40*/  IMAD.MOV.U32 R120, RZ, RZ, R101 ;  /* 0x000000ffff787224 */ /* 0x000fe400078e0065 */
[----:B------:R-:W-:Y:S01]  /*2a50*/  IMAD.MOV.U32 R116, RZ, RZ, R103 ;  /* 0x000000ffff747224 */ /* 0x000fe200078e0067 */
[----:B------:R-:W-:-:S14]  /*2a60*/  @!P1 BRA `(.L_x_1) ;  /* 0xffffffe800a89947 */ /* 0x000fdc000383ffff */
.L_x_0:
[----:B------:R-:W-:Y:S01]  /*2a70*/  IMAD.MOV.U32 R22, RZ, RZ, R9 ;  /* 0x000000ffff167224 */ /* 0x000fe200078e0009 */
[----:B------:R-:W-:Y:S01]  /*2a80*/  SHF.L.U32 R0, R0, 0x4, RZ ;  /* 0x0000000400007819 */ /* 0x000fe200000006ff */
[----:B------:R-:W-:Y:S02]  /*2a90*/  IMAD.MOV.U32 R27, RZ, RZ, R10 ;  /* 0x000000ffff1b7224 */ /* 0x000fe400078e000a */
[----:B------:R-:W-:Y:S01]  /*2aa0*/  FMUL R8, R42, 8388608 ;  /* 0x4b0000002a087820 */ /* 0x000fe20000400000 */
[C---:B-1----:R-:W-:Y:S01]  /*2ab0*/  FMUL R5, R22.reuse, 8388608 ;  /* 0x4b00000016057820 */ /* 0x042fe20000400000 */
[----:B------:R-:W-:Y:S01]  /*2ac0*/  FSETP.GEU.AND P0, PT, R22, 1.175494350822287508e-38, PT ;  /* 0x008000001600780b */ /* 0x000fe20003f0e000 */
[----:B------:R-:W-:Y:S01]  /*2ad0*/  BAR.SYNC.DEFER_BLOCKING 0x0 ;  /* 0x0000000000007b1d */ /* 0x000fe20000010000 */
[----:B------:R-:W-:Y:S02]  /*2ae0*/  LOP3.LUT R7, R0, 0x70, RZ, 0xc0, !PT ;  /* 0x0000007000077812 */ /* 0x000fe400078ec0ff */
[----:B------:R-:W-:-:S02]  /*2af0*/  FSEL R30, R5, R22, !P0 ;  /* 0x00000016051e7208 */ /* 0x000fc40004000000 */
[----:B------:R-:W-:Y:S01]  /*2b00*/  FSETP.GEU.AND P1, PT, R27, 1.175494350822287508e-38, PT ;  /* 0x008000001b00780b */ /* 0x000fe20003f2e000 */
[----:B------:R-:W-:Y:S01]  /*2b10*/  VIADD R9, R7, UR6 ;  /* 0x0000000607097c36 */ /* 0x000fe20008000000 */
[----:B------:R-:W-:Y:S01]  /*2b20*/  FSETP.GEU.AND P3, PT, R42, 1.175494350822287508e-38, PT ;  /* 0x008000002a00780b */ /* 0x000fe20003f6e000 */
[----:B------:R-:W-:Y:S01]  /*2b30*/  VIADD R0, R30, 0xc0cafb0d ;  /* 0xc0cafb0d1e007836 */ /* 0x000fe20000000000 */
[----:B------:R-:W-:Y:S01]  /*2b40*/  FSETP.GT.AND P4, PT, |R42|, 8.50705917302346158658e+37, PT ;  /* 0x7e8000002a00780b */ /* 0x000fe20003f84200 */
[----:B------:R-:W0:Y:S01]  /*2b50*/  LDC R40, c[0x0][0x278] ;  /* 0x00009e00ff287b82 */ /* 0x000e220000000800 */
[----:B------:R-:W-:Y:S01]  /*2b60*/  LEA.HI R41, R4, R9, RZ, 0x1f ;  /* 0x0000000904297211 */ /* 0x000fe200078ff8ff */
[----:B------:R-:W-:Y:S01]  /*2b70*/  FMUL R4, R27, 8388608 ;  /* 0x4b0000001b047820 */ /* 0x000fe20000400000 */
[----:B------:R-:W-:Y:S01]  /*2b80*/  LOP3.LUT R5, R0, 0xff800000, RZ, 0xc0, !PT ;  /* 0xff80000000057812 */ /* 0x000fe200078ec0ff */
[----:B------:R-:W-:Y:S01]  /*2b90*/  ULDC.64 UR4, c[0x0][0x270] ;  /* 0x00009c0000047ab9 */ /* 0x000fe20000000a00 */
[----:B------:R-:W-:Y:S01]  /*2ba0*/  FSEL R0, RZ, -23, P0 ;  /* 0xc1b80000ff007808 */ /* 0x000fe20000000000 */
[----:B------:R-:W-:Y:S01]  /*2bb0*/  UIMAD UR4, UR7, UR4, URZ ;  /* 0x00000004070472a4 */ /* 0x000fe2000f8e023f */
[----:B------:R-:W-:Y:S01]  /*2bc0*/  I2FP.F32.S32 R7, R5 ;  /* 0x0000000500077245 */ /* 0x000fe20000201400 */
[----:B------:R-:W-:Y:S01]  /*2bd0*/  IMAD.IADD R5, R30, 0x1, -R5 ;  /* 0x000000011e057824 */ /* 0x000fe200078e0a05 */
[----:B------:R-:W-:-:S02]  /*2be0*/  FSETP.GT.AND P0, PT, |R43|, 8.50705917302346158658e+37, PT ;  /* 0x7e8000002b00780b */ /* 0x000fc40003f04200 */
[----:B------:R-:W-:Y:S01]  /*2bf0*/  FSETP.GEU.AND P2, PT, R43, 1.175494350822287508e-38, PT ;  /* 0x008000002b00780b */ /* 0x000fe20003f4e000 */
[----:B------:R-:W-:Y:S01]  /*2c00*/  FFMA.FTZ R0, R7, 1.1920928955078125e-07, R0 ;  /* 0x3400000007007823 */ /* 0x000fe20000010000 */
[----:B------:R-:W-:Y:S01]  /*2c10*/  FMUL R7, R43, 8388608 ;  /* 0x4b0000002b077820 */ /* 0x000fe20000400000 */
[----:B------:R-:W-:Y:S01]  /*2c20*/  FSEL R32, R4, R27, !P1 ;  /* 0x0000001b04207208 */ /* 0x000fe20004800000 */
[----:B------:R-:W-:Y:S01]  /*2c30*/  @P4 FMUL R71, R71, 0.25 ;  /* 0x3e80000047474820 */ /* 0x000fe20000400000 */
[----:B------:R-:W-:Y:S01]  /*2c40*/  FSETP.GEU.AND P6, PT, |R42|, 1.175494350822287508e-38, PT ;  /* 0x008000002a00780b */ /* 0x000fe20003fce200 */
[----:B------:R-:W-:Y:S01]  /*2c50*/  @P4 FMUL R70, R70, 0.25 ;  /* 0x3e80000046464820 */ /* 0x000fe20000400000 */
[----:B------:R-:W-:Y:S01]  /*2c60*/  FSEL R44, R8, R42, !P3 ;  /* 0x0000002a082c7208 */ /* 0x000fe20005800000 */
[----:B------:R-:W-:Y:S01]  /*2c70*/  @P4 FMUL R42, R42, 0.25 ;  /* 0x3e8000002a2a4820 */ /* 0x000fe20000400000 */
[----:B------:R-:W-:Y:S01]  /*2c80*/  FSEL R14, RZ, -23, P3 ;  /* 0xc1b80000ff0e7808 */ /* 0x000fe20001800000 */
[----:B------:R-:W-:Y:S01]  /*2c90*/  @P4 FMUL R75, R75, 0.25 ;  /* 0x3e8000004b4b4820 */ /* 0x000fe20000400000 */
[----:B------:R-:W-:Y:S01]  /*2ca0*/  FSETP.GEU.AND P3, PT, |R43|, 1.175494350822287508e-38, PT ;  /* 0x008000002b00780b */ /* 0x000fe20003f6e200 */
[----:B------:R-:W-:Y:S01]  /*2cb0*/  @P4 FMUL R74, R74, 0.25 ;  /* 0x3e8000004a4a4820 */ /* 0x000fe20000400000 */
[----:B------:R-:W-:Y:S01]  /*2cc0*/  FSEL R39, R7, R43, !P2 ;  /* 0x0000002b07277208 */ /* 0x000fe20005000000 */
[----:B------:R-:W-:-:S02]  /*2cd0*/  VIADD R7, R32, 0xc0cafb0d ;  /* 0xc0cafb0d20077836 */ /* 0x000fc40000000000 */
[----:B------:R-:W-:Y:S01]  /*2ce0*/  @P0 FMUL R43, R43, 0.25 ;  /* 0x3e8000002b2b0820 */ /* 0x000fe20000400000 */
[----:B------:R-:W-:Y:S01]  /*2cf0*/  FSEL R8, RZ, -23, P2 ;  /* 0xc1b80000ff087808 */ /* 0x000fe20001000000 */
[----:B------:R-:W-:Y:S01]  /*2d00*/  VIADD R13, R44, 0xc0cafb0d ;  /* 0xc0cafb0d2c0d7836 */ /* 0x000fe20000000000 */
[----:B------:R-:W-:Y:S01]  /*2d10*/  IADD3 R9, R39, -0x3f3504f3, RZ ;  /* 0xc0cafb0d27097810 */ /* 0x000fe20007ffe0ff */
[----:B------:R-:W-:Y:S01]  /*2d20*/  @!P6 FMUL R42, R42, 16777216 ;  /* 0x4b8000002a2ae820 */ /* 0x000fe20000400000 */
[----:B------:R-:W-:Y:S01]  /*2d30*/  LOP3.LUT R7, R7, 0xff800000, RZ, 0xc0, !PT ;  /* 0xff80000007077812 */ /* 0x000fe200078ec0ff */
[----:B------:R-:W-:Y:S01]  /*2d40*/  @!P6 FMUL R71, R71, 16777216 ;  /* 0x4b8000004747e820 */ /* 0x000fe20000400000 */
[----:B------:R-:W-:Y:S01]  /*2d50*/  LOP3.LUT R10, R9, 0xff800000, RZ, 0xc0, !PT ;  /* 0xff800000090a7812 */ /* 0x000fe200078ec0ff */
[----:B------:R-:W1:Y:S01]  /*2d60*/  MUFU.RCP R16, R42 ;  /* 0x0000002a00107308 */ /* 0x000e620000001000 */
[----:B------:R-:W-:Y:S01]  /*2d70*/  FSEL R4, RZ, -23, P1 ;  /* 0xc1b80000ff047808 */ /* 0x000fe20000800000 */
[----:B------:R-:W-:Y:S01]  /*2d80*/  @!P3 FMUL R43, R43, 16777216 ;  /* 0x4b8000002b2bb820 */ /* 0x000fe20000400000 */
[----:B------:R-:W-:Y:S01]  /*2d90*/  I2FP.F32.S32 R9, R7 ;  /* 0x0000000700097245 */ /* 0x000fe20000201400 */
[----:B------:R-:W-:Y:S01]  /*2da0*/  @!P6 FMUL R70, R70, 16777216 ;  /* 0x4b8000004646e820 */ /* 0x000fe20000400000 */
[C---:B------:R-:W-:Y:S01]  /*2db0*/  FSETP.GT.AND P2, PT, |R22|.reuse, 8.50705917302346158658e+37, PT ;  /* 0x7e8000001600780b */ /* 0x040fe20003f44200 */
[----:B------:R-:W-:Y:S01]  /*2dc0*/  @!P6 FMUL R75, R75, 16777216 ;  /* 0x4b8000004b4be820 */ /* 0x000fe20000400000 */
[----:B------:R-:W-:Y:S01]  /*2dd0*/  FSETP.GT.AND P4, PT, |R27|, 8.50705917302346158658e+37, PT ;  /* 0x7e8000001b00780b */ /* 0x000fe20003f84200 */
[----:B------:R-:W-:Y:S01]  /*2de0*/  FFMA.FTZ R9, R9, 1.1920928955078125e-07, R4 ;  /* 0x3400000009097823 */ /* 0x000fe20000010004 */
[----:B------:R-:W-:Y:S01]  /*2df0*/  FSETP.GEU.AND P1, PT, |R22|, 1.175494350822287508e-38, PT ;  /* 0x008000001600780b */ /* 0x000fe20003f2e200 */
[----:B------:R-:W-:Y:S01]  /*2e00*/  @!P6 FMUL R74, R74, 16777216 ;  /* 0x4b8000004a4ae820 */ /* 0x000fe20000400000 */
[----:B------:R-:W2:Y:S01]  /*2e10*/  MUFU.RCP R4, R43 ;  /* 0x0000002b00047308 */ /* 0x000ea20000001000 */
[----:B------:R-:W-:Y:S01]  /*2e20*/  FSETP.GEU.AND P6, PT, |R27|, 1.175494350822287508e-38, PT ;  /* 0x008000001b00780b */ /* 0x000fe20003fce200 */
[----:B------:R-:W-:Y:S01]  /*2e30*/  @P0 FMUL R69, R69, 0.25 ;  /* 0x3e80000045450820 */ /* 0x000fe20000400000 */
[----:B------:R-:W-:Y:S01]  /*2e40*/  LOP3.LUT R15, R13, 0xff800000, RZ, 0xc0, !PT ;  /* 0xff8000000d0f7812 */ /* 0x000fe200078ec0ff */
[----:B------:R-:W-:Y:S01]  /*2e50*/  @P0 FMUL R68, R68, 0.25 ;  /* 0x3e80000044440820 */ /* 0x000fe20000400000 */
[----:B------:R-:W-:Y:S01]  /*2e60*/  @P0 FMUL R73, R73, 0.25 ;  /* 0x3e80000049490820 */ /* 0x000fe20000400000 */
[----:B------:R-:W-:Y:S01]  /*2e70*/  @P0 FMUL R72, R72, 0.25 ;  /* 0x3e80000048480820 */ /* 0x000fe20000400000 */
[----:B------:R-:W-:Y:S01]  /*2e80*/  @P2 FMUL R22, R22, 0.25 ;  /* 0x3e80000016162820 */ /* 0x000fe20000400000 */
[----:B------:R-:W-:Y:S01]  /*2e90*/  I2FP.F32.S32 R13, R10 ;  /* 0x0000000a000d7245 */ /* 0x000fe20000201400 */
[----:B------:R-:W-:Y:S01]  /*2ea0*/  @P4 FMUL R27, R27, 0.25 ;  /* 0x3e8000001b1b4820 */ /* 0x000fe20000400000 */
[----:B------:R-:W-:Y:S01]  /*2eb0*/  I2FP.F32.S32 R17, R15 ;  /* 0x0000000f00117245 */ /* 0x000fe20000201400 */
[----:B------:R-:W-:Y:S01]  /*2ec0*/  @!P1 FMUL R22, R22, 16777216 ;  /* 0x4b80000016169820 */ /* 0x000fe20000400000 */
[----:B------:R-:W-:Y:S01]  /*2ed0*/  @!P3 FMUL R69, R69, 16777216 ;  /* 0x4b8000004545b820 */ /* 0x000fe20000400000 */
[----:B------:R-:W-:Y:S01]  /*2ee0*/  @!P3 FMUL R68, R68, 16777216 ;  /* 0x4b8000004444b820 */ /* 0x000fe20000400000 */
[----:B------:R-:W-:Y:S01]  /*2ef0*/  @!P3 FMUL R73, R73, 16777216 ;  /* 0x4b8000004949b820 */ /* 0x000fe20000400000 */
[----:B------:R-:W-:Y:S01]  /*2f00*/  @!P3 FMUL R72, R72, 16777216 ;  /* 0x4b8000004848b820 */ /* 0x000fe20000400000 */
[----:B------:R-:W-:Y:S01]  /*2f10*/  @!P6 FMUL R27, R27, 16777216 ;  /* 0x4b8000001b1be820 */ /* 0x000fe20000400000 */
[----:B------:R-:W-:Y:S01]  /*2f20*/  FFMA.FTZ R13, R13, 1.1920928955078125e-07, R8 ;  /* 0x340000000d0d7823 */ /* 0x000fe20000010008 */
[----:B------:R-:W-:Y:S01]  /*2f30*/  FFMA.FTZ R14, R17, 1.1920928955078125e-07, R14 ;  /* 0x34000000110e7823 */ /* 0x000fe2000001000e */
[C---:B-1----:R-:W-:Y:S01]  /*2f40*/  FMUL R8, R16.reuse, R71 ;  /* 0x0000004710087220 */ /* 0x042fe20000400000 */
[C---:B------:R-:W-:Y:S01]  /*2f50*/  FMUL R17, R16.reuse, R70 ;  /* 0x0000004610117220 */ /* 0x040fe20000400000 */
[C---:B------:R-:W-:Y:S01]  /*2f60*/  FMUL R19, R16.reuse, R75 ;  /* 0x0000004b10137220 */ /* 0x040fe20000400000 */
[----:B------:R-:W-:Y:S01]  /*2f70*/  FMUL R20, R16, R74 ;  /* 0x0000004a10147220 */ /* 0x000fe20000400000 */
[----:B------:R-:W1:Y:S01]  /*2f80*/  MUFU.RCP R22, R22 ;  /* 0x0000001600167308 */ /* 0x000e620000001000 */
[C---:B--2---:R-:W-:Y:S01]  /*2f90*/  FMUL R16, R4.reuse, R69 ;  /* 0x0000004504107220 */ /* 0x044fe20000400000 */
[C---:B------:R-:W-:Y:S01]  /*2fa0*/  FMUL R18, R4.reuse, R68 ;  /* 0x0000004404127220 */ /* 0x040fe20000400000 */
[C---:B------:R-:W-:Y:S01]  /*2fb0*/  FMUL R21, R4.reuse, R73 ;  /* 0x0000004904157220 */ /* 0x040fe20000400000 */
[----:B------:R-:W-:Y:S01]  /*2fc0*/  FMUL R23, R4, R72 ;  /* 0x0000004804177220 */ /* 0x000fe20000400000 */
[----:B------:R-:W-:Y:S01]  /*2fd0*/  @P2 FMUL R77, R77, 0.25 ;  /* 0x3e8000004d4d2820 */ /* 0x000fe20000400000 */
[----:B------:R-:W-:Y:S01]  /*2fe0*/  @P2 FMUL R76, R76, 0.25 ;  /* 0x3e8000004c4c2820 */ /* 0x000fe20000400000 */
[----:B------:R-:W-:Y:S01]  /*2ff0*/  @P2 FMUL R81, R81, 0.25 ;  /* 0x3e80000051512820 */ /* 0x000fe20000400000 */
[----:B------:R-:W2:Y:S01]  /*3000*/  MUFU.RCP R4, R27 ;  /* 0x0000001b00047308 */ /* 0x000ea20000001000 */
[----:B------:R-:W-:Y:S01]  /*3010*/  @P2 FMUL R80, R80, 0.25 ;  /* 0x3e80000050502820 */ /* 0x000fe20000400000 */
[----:B------:R-:W-:Y:S01]  /*3020*/  @P4 FMUL R79, R79, 0.25 ;  /* 0x3e8000004f4f4820 */ /* 0x000fe20000400000 */
[----:B------:R-:W-:Y:S01]  /*3030*/  @P4 FMUL R78, R78, 0.25 ;  /* 0x3e8000004e4e4820 */ /* 0x000fe20000400000 */
[----:B------:R-:W-:Y:S01]  /*3040*/  @P4 FMUL R82, R82, 0.25 ;  /* 0x3e80000052524820 */ /* 0x000fe20000400000 */
[----:B------:R-:W-:Y:S01]  /*3050*/  @P4 FMUL R83, R83, 0.25 ;  /* 0x3e80000053534820 */ /* 0x000fe20000400000 */
[----:B------:R-:W-:Y:S01]  /*3060*/  @!P1 FMUL R77, R77, 16777216 ;  /* 0x4b8000004d4d9820 */ /* 0x000fe20000400000 */
[----:B------:R-:W-:Y:S01]  /*3070*/  @!P1 FMUL R76, R76, 16777216 ;  /* 0x4b8000004c4c9820 */ /* 0x000fe20000400000 */
[----:B------:R-:W-:Y:S01]  /*3080*/  @!P1 FMUL R81, R81, 16777216 ;  /* 0x4b80000051519820 */ /* 0x000fe20000400000 */
[----:B------:R-:W-:Y:S01]  /*3090*/  @!P1 FMUL R80, R80, 16777216 ;  /* 0x4b80000050509820 */ /* 0x000fe20000400000 */
[----:B------:R-:W-:Y:S01]  /*30a0*/  LEA R12, R12, UR8, 0x2 ;  /* 0x000000080c0c7c11 */ /* 0x000fe2000f8e10ff */
[----:B------:R-:W-:Y:S01]  /*30b0*/  @!P6 FMUL R79, R79, 16777216 ;  /* 0x4b8000004f4fe820 */ /* 0x000fe20000400000 */
[----:B------:R-:W-:Y:S01]  /*30c0*/  @!P6 FMUL R78, R78, 16777216 ;  /* 0x4b8000004e4ee820 */ /* 0x000fe20000400000 */
[----:B------:R-:W-:Y:S01]  /*30d0*/  @!P6 FMUL R82, R82, 16777216 ;  /* 0x4b8000005252e820 */ /* 0x000fe20000400000 */
[----:B------:R-:W-:Y:S01]  /*30e0*/  @!P6 FMUL R83, R83, 16777216 ;  /* 0x4b8000005353e820 */ /* 0x000fe20000400000 */
[C---:B-1----:R-:W-:Y:S01]  /*30f0*/  FMUL R25, R22.reuse, R77 ;  /* 0x0000004d16197220 */ /* 0x042fe20000400000 */
[C---:B------:R-:W-:Y:S01]  /*3100*/  FMUL R26, R22.reuse, R76 ;  /* 0x0000004c161a7220 */ /* 0x040fe20000400000 */
[C---:B------:R-:W-:Y:S01]  /*3110*/  FMUL R28, R22.reuse, R81 ;  /* 0x00000051161c7220 */ /* 0x040fe20000400000 */
[----:B------:R-:W-:Y:S01]  /*3120*/  FMUL R31, R22, R80 ;  /* 0x00000050161f7220 */ /* 0x000fe20000400000 */
[C---:B--2---:R-:W-:Y:S01]  /*3130*/  FMUL R22, R4.reuse, R79 ;  /* 0x0000004f04167220 */ /* 0x044fe20000400000 */
[C---:B------:R-:W-:Y:S01]  /*3140*/  FMUL R24, R4.reuse, R78 ;  /* 0x0000004e04187220 */ /* 0x040fe20000400000 */
[C---:B------:R-:W-:Y:S01]  /*3150*/  FMUL R29, R4.reuse, R82 ;  /* 0x00000052041d7220 */ /* 0x040fe20000400000 */
[----:B------:R-:W-:Y:S01]  /*3160*/  FMUL R27, R4, R83 ;  /* 0x00000053041b7220 */ /* 0x000fe20000400000 */
[----:B------:R-:W-:Y:S01]  /*3170*/  IMAD.U32 R12, R12, 0x8, R11 ;  /* 0x000000080c0c7824 */ /* 0x000fe200078e000b */
[----:B------:R-:W-:Y:S01]  /*3180*/  IADD3 R7, R32, -R7, RZ ;  /* 0x8000000720077210 */ /* 0x000fe20007ffe0ff */
[----:B------:R-:W-:Y:S01]  /*3190*/  IMAD.IADD R10, R39, 0x1, -R10 ;  /* 0x00000001270a7824 */ /* 0x000fe200078e0a0a */
[----:B------:R-:W-:Y:S01]  /*31a0*/  F2FP.BF16.F32.PACK_AB R26, R26, R31 ;  /* 0x0000001f1a1a723e */ /* 0x000fe200000010ff */
[----:B------:R-:W-:Y:S01]  /*31b0*/  FADD R5, R5, -1 ;  /* 0xbf80000005057421 */ /* 0x000fe20000000000 */
[----:B------:R-:W-:Y:S01]  /*31c0*/  F2FP.BF16.F32.PACK_AB R25, R25, R28 ;  /* 0x0000001c1919723e */ /* 0x000fe200000010ff */
[----:B------:R-:W-:Y:S01]  /*31d0*/  IMAD.MOV.U32 R28, RZ, RZ, 0x3dc6b27f ;  /* 0x3dc6b27fff1c7424 */ /* 0x000fe200078e00ff */
[----:B------:R-:W-:Y:S01]  /*31e0*/  F2FP.BF16.F32.PACK_AB R18, R18, R23 ;  /* 0x000000171212723e */ /* 0x000fe200000010ff */
[----:B------:R-:W-:Y:S01]  /*31f0*/  FADD R7, R7, -1 ;  /* 0xbf80000007077421 */ /* 0x000fe20000000000 */
[----:B------:R-:W-:Y:S01]  /*3200*/  F2FP.BF16.F32.PACK_AB R24, R24, R29 ;  /* 0x0000001d1818723e */ /* 0x000fe200000010ff */
[----:B------:R-:W-:Y:S01]  /*3210*/  STS [R12+UR6], R26 ;  /* 0x0000001a0c007988 */ /* 0x000fe20008000806 */
[----:B------:R-:W-:Y:S01]  /*3220*/  F2FP.BF16.F32.PACK_AB R22, R22, R27 ;  /* 0x0000001b1616723e */ /* 0x000fe200000010ff */
[----:B------:R-:W-:Y:S01]  /*3230*/  FADD R10, R10, -1 ;  /* 0xbf8000000a0a7421 */ /* 0x000fe20000000000 */
[----:B------:R-:W-:Y:S01]  /*3240*/  F2FP.BF16.F32.PACK_AB R19, R8, R19 ;  /* 0x000000130813723e */ /* 0x000fe200000010ff */
[----:B------:R1:W-:Y:S01]  /*3250*/  STS [R12+UR6+0x80], R25 ;  /* 0x000080190c007988 */ /* 0x0003e20008000806 */
[----:B------:R-:W-:Y:S01]  /*3260*/  LOP3.LUT R23, R12, 0x20, RZ, 0x3c, !PT ;  /* 0x000000200c177812 */ /* 0x000fe200078e3cff */
[----:B------:R-:W-:Y:S01]  /*3270*/  FFMA.FTZ R4, R5, R28, -0.16845393180847167969 ;  /* 0xbe2c7f3005047423 */ /* 0x000fe2000001001c */
[----:B------:R-:W-:Y:S01]  /*3280*/  F2FP.BF16.F32.PACK_AB R21, R16, R21 ;  /* 0x000000151015723e */ /* 0x000fe200000010ff */
[----:B0-----:R-:W-:Y:S01]  /*3290*/  IMAD R16, R3, R40, RZ ;  /* 0x0000002803107224 */ /* 0x001fe200078e02ff */
[----:B------:R-:W-:Y:S01]  /*32a0*/  LOP3.LUT R8, R12, 0x40, RZ, 0x3c, !PT ;  /* 0x000000400c087812 */ /* 0x000fe200078e3cff */
[----:B------:R-:W-:Y:S01]  /*32b0*/  STS [R23+UR6+0x800], R24 ;  /* 0x0008001817007988 */ /* 0x000fe20008000806 */
[----:B------:R-:W-:Y:S01]  /*32c0*/  FFMA.FTZ R3, R10, R28, -0.16845393180847167969 ;  /* 0xbe2c7f300a037423 */ /* 0x000fe2000001001c */
[----:B------:R-:W-:-:S02]  /*32d0*/  IMAD.IADD R15, R44, 0x1, -R15 ;  /* 0x000000012c0f7824 */ /* 0x000fc400078e0a0f */
[----:B------:R-:W-:Y:S01]  /*32e0*/  FFMA.FTZ R4, R5, R4, 0.1716887056827545166 ;  /* 0x3e2fcf2a05047423 */ /* 0x000fe20000010004 */
[----:B------:R-:W-:Y:S01]  /*32f0*/  STS [R23+UR6+0x880], R22 ;  /* 0x0008801617007988 */ /* 0x000fe20008000806 */
[C---:B------:R-:W-:Y:S01]  /*3300*/  FFMA.FTZ R3, R10.reuse, R3, 0.1716887056827545166 ;  /* 0x3e2fcf2a0a037423 */ /* 0x040fe20000010003 */
[----:B------:R-:W-:Y:S01]  /*3310*/  FADD R15, R15, -1 ;  /* 0xbf8000000f0f7421 */ /* 0x000fe20000000000 */
[----:B------:R-:W-:Y:S01]  /*3320*/  F2FP.BF16.F32.PACK_AB R17, R17, R20 ;  /* 0x000000141111723e */ /* 0x000fe200000010ff */
[----:B------:R-:W-:Y:S01]  /*3330*/  STS [R8+UR6+0x1000], R18 ;  /* 0x0010001208007988 */ /* 0x000fe20008000806 */
[----:B------:R-:W-:Y:S01]  /*3340*/  FFMA.FTZ R3, R10, R3, -0.17900948226451873779 ;  /* 0xbe374e430a037423 */ /* 0x000fe20000010003 */
[----:B------:R-:W-:Y:S01]  /*3350*/  FFMA.FTZ R4, R5, R4, -0.17900948226451873779 ;  /* 0xbe374e4305047423 */ /* 0x000fe20000010004 */
[----:B------:R-:W-:Y:S01]  /*3360*/  LOP3.LUT R20, R12, 0x60, RZ, 0x3c, !PT ;  /* 0x000000600c147812 */ /* 0x000fe200078e3cff */
[----:B------:R0:W-:Y:S01]  /*3370*/  STS [R8+UR6+0x1080], R21 ;  /* 0x0010801508007988 */ /* 0x0001e20008000806 */
[C---:B------:R-:W-:Y:S01]  /*3380*/  FFMA.FTZ R3, R10.reuse, R3, 0.20512372255325317383 ;  /* 0x3e520bf40a037423 */ /* 0x040fe20000010003 */
[----:B-1----:R-:W-:Y:S01]  /*3390*/  FFMA.FTZ R12, R15, R28, -0.16845393180847167969 ;  /* 0xbe2c7f300f0c7423 */ /* 0x002fe2000001001c */
[----:B------:R-:W-:Y:S01]  /*33a0*/  FFMA.FTZ R4, R5, R4, 0.20512372255325317383 ;  /* 0x3e520bf405047423 */ /* 0x000fe20000010004 */
[----:B------:R1:W-:Y:S01]  /*33b0*/  STS [R20+UR6+0x1800], R17 ;  /* 0x0018001114007988 */ /* 0x0003e20008000806 */
[C---:B------:R-:W-:Y:S01]  /*33c0*/  FFMA.FTZ R3, R10.reuse, R3, -0.24046532809734344482 ;  /* 0xbe763c8b0a037423 */ /* 0x040fe20000010003 */
[----:B------:R-:W-:Y:S01]  /*33d0*/  FFMA.FTZ R12, R15, R12, 0.1716887056827545166 ;  /* 0x3e2fcf2a0f0c7423 */ /* 0x000fe2000001000c */
[----:B------:R-:W-:Y:S01]  /*33e0*/  FFMA.FTZ R4, R5, R4, -0.24046532809734344482 ;  /* 0xbe763c8b05047423 */ /* 0x000fe20000010004 */
[----:B------:R2:W-:Y:S01]  /*33f0*/  STS [R20+UR6+0x1880], R19 ;  /* 0x0018801314007988 */ /* 0x0005e20008000806 */
[C---:B------:R-:W-:Y:S01]  /*3400*/  FFMA.FTZ R3, R10.reuse, R3, 0.28857114911079406738 ;  /* 0x3e93bf990a037423 */ /* 0x040fe20000010003 */
[----:B0-----:R-:W-:Y:S01]  /*3410*/  FFMA.FTZ R8, R7, R28, -0.16845393180847167969 ;  /* 0xbe2c7f3007087423 */ /* 0x001fe2000001001c */
[----:B------:R-:W-:Y:S01]  /*3420*/  FFMA.FTZ R12, R15, R12, -0.17900948226451873779 ;  /* 0xbe374e430f0c7423 */ /* 0x000fe2000001000c */
[----:B------:R-:W-:Y:S01]  /*3430*/  FFMA.FTZ R4, R5, R4, 0.28857114911079406738 ;  /* 0x3e93bf9905047423 */ /* 0x000fe20000010004 */
[C---:B------:R-:W-:Y:S01]  /*3440*/  FFMA.FTZ R3, R10.reuse, R3, -0.36067417263984680176 ;  /* 0xbeb8aa490a037423 */ /* 0x040fe20000010003 */
[----:B------:R-:W-:Y:S01]  /*3450*/  FFMA.FTZ R8, R7, R8, 0.1716887056827545166 ;  /* 0x3e2fcf2a07087423 */ /* 0x000fe20000010008 */
[----:B------:R-:W-:Y:S01]  /*3460*/  BAR.SYNC.DEFER_BLOCKING 0x0 ;  /* 0x0000000000007b1d */ /* 0x000fe20000010000 */
[----:B------:R-:W-:Y:S01]  /*3470*/  FFMA.FTZ R12, R15, R12, 0.20512372255325317383 ;  /* 0x3e520bf40f0c7423 */ /* 0x000fe2000001000c */
[----:B------:R-:W-:Y:S01]  /*3480*/  FFMA.FTZ R3, R10, R3, 0.48089820146560668945 ;  /* 0x3ef6384a0a037423 */ /* 0x000fe20000010003 */
[----:B------:R-:W-:Y:S01]  /*3490*/  FFMA.FTZ R8, R7, R8, -0.17900948226451873779 ;  /* 0xbe374e4307087423 */ /* 0x000fe20000010008 */
[----:B------:R-:W-:Y:S01]  /*34a0*/  FFMA.FTZ R4, R5, R4, -0.36067417263984680176 ;  /* 0xbeb8aa4905047423 */ /* 0x000fe20000010004 */
[----:B-1----:R-:W-:-:S02]  /*34b0*/  IMAD R17, R40, 0x8, R16 ;  /* 0x0000000828117824 */ /* 0x002fc400078e0210 */
[C---:B------:R-:W-:Y:S01]  /*34c0*/  FFMA.FTZ R3, R10.reuse, R3, -0.72134751081466674805 ;  /* 0xbf38aa3b0a037423 */ /* 0x040fe20000010003 */
[----:B------:R-:W-:Y:S01]  /*34d0*/  FFMA.FTZ R8, R7, R8, 0.20512372255325317383 ;  /* 0x3e520bf407087423 */ /* 0x000fe20000010008 */
[----:B------:R-:W-:Y:S01]  /*34e0*/  FFMA.FTZ R12, R15, R12, -0.24046532809734344482 ;  /* 0xbe763c8b0f0c7423 */ /* 0x000fe2000001000c */
[----:B------:R-:W-:Y:S01]  /*34f0*/  FFMA.FTZ R4, R5, R4, 0.48089820146560668945 ;  /* 0x3ef6384a05047423 */ /* 0x000fe20000010004 */
[----:B------:R-:W-:Y:S01]  /*3500*/  FMUL R3, R10, R3 ;  /* 0x000000030a037220 */ /* 0x000fe20000400000 */
[----:B------:R-:W-:Y:S01]  /*3510*/  FFMA.FTZ R8, R7, R8, -0.24046532809734344482 ;  /* 0xbe763c8b07087423 */ /* 0x000fe20000010008 */
[----:B------:R-:W-:Y:S02]  /*3520*/  IMAD R18, R40, 0x8, R17 ;  /* 0x0000000828127824 */ /* 0x000fe400078e0211 */
[----:B------:R-:W-:Y:S01]  /*3530*/  FFMA.FTZ R12, R15, R12, 0.28857114911079406738 ;  /* 0x3e93bf990f0c7423 */ /* 0x000fe2000001000c */
[----:B------:R-:W-:Y:S01]  /*3540*/  FMUL R3, R10, R3 ;  /* 0x000000030a037220 */ /* 0x000fe20000400000 */
[----:B------:R-:W-:Y:S01]  /*3550*/  FFMA.FTZ R8, R7, R8, 0.28857114911079406738 ;  /* 0x3e93bf9907087423 */ /* 0x000fe20000010008 */
[----:B------:R-:W-:Y:S01]  /*3560*/  FFMA.FTZ R4, R5, R4, -0.72134751081466674805 ;  /* 0xbf38aa3b05047423 */ /* 0x000fe20000010004 */
[----:B------:R-:W-:Y:S01]  /*3570*/  ISETP.GE.U32.AND P0, PT, R30, 0x7f800000, PT ;  /* 0x7f8000001e00780c */ /* 0x000fe20003f06070 */
[----:B------:R-:W-:Y:S01]  /*3580*/  FFMA.FTZ R12, R15, R12, -0.36067417263984680176 ;  /* 0xbeb8aa490f0c7423 */ /* 0x000fe2000001000c */
[----:B------:R-:W-:Y:S01]  /*3590*/  FFMA.FTZ R8, R7, R8, -0.36067417263984680176 ;  /* 0xbeb8aa4907087423 */ /* 0x000fe20000010008 */
[----:B--2---:R-:W-:Y:S01]  /*35a0*/  LEA R19, R40, R18, 0x3 ;  /* 0x0000001228137211 */ /* 0x004fe200078e18ff */
[----:B------:R-:W-:Y:S01]  /*35b0*/  FFMA.FTZ R10, R10, 1.4426950216293334961, R3 ;  /* 0x3fb8aa3b0a0a7823 */ /* 0x000fe20000010003 */
[----:B------:R-:W-:Y:S01]  /*35c0*/  FMUL R4, R5, R4 ;  /* 0x0000000405047220 */ /* 0x000fe20000400000 */
[----:B------:R-:W-:Y:S01]  /*35d0*/  FFMA.FTZ R8, R7, R8, 0.48089820146560668945 ;  /* 0x3ef6384a07087423 */ /* 0x000fe20000010008 */
[----:B------:R-:W-:Y:S01]  /*35e0*/  ISETP.GE.U32.AND P6, PT, R32, 0x7f800000, PT ;  /* 0x7f8000002000780c */ /* 0x000fe20003fc6070 */
[----:B------:R-:W-:Y:S01]  /*35f0*/  FFMA.FTZ R12, R15, R12, 0.48089820146560668945 ;  /* 0x3ef6384a0f0c7423 */ /* 0x000fe2000001000c */
[----:B------:R-:W-:-:S02]  /*3600*/  IMAD R21, R40, 0x8, R19 ;  /* 0x0000000828157824 */ /* 0x000fc400078e0213 */
[----:B------:R-:W-:Y:S01]  /*3610*/  FFMA.FTZ R8, R7, R8, -0.72134751081466674805 ;  /* 0xbf38aa3b07087423 */ /* 0x000fe20000010008 */
[----:B------:R-:W-:Y:S01]  /*3620*/  FMUL R4, R5, R4 ;  /* 0x0000000405047220 */ /* 0x000fe20000400000 */
[----:B------:R-:W-:Y:S01]  /*3630*/  FFMA.FTZ R12, R15, R12, -0.72134751081466674805 ;  /* 0xbf38aa3b0f0c7423 */ /* 0x000fe2000001000c */
[----:B------:R-:W-:Y:S01]  /*3640*/  ISETP.GE.U32.AND P3, PT, R39, 0x7f800000, PT ;  /* 0x7f8000002700780c */ /* 0x000fe20003f66070 */
[----:B------:R-:W-:Y:S01]  /*3650*/  FMUL R8, R7, R8 ;  /* 0x0000000807087220 */ /* 0x000fe20000400000 */
[C---:B------:R-:W-:Y:S02]  /*3660*/  IMAD R23, R40.reuse, 0x8, R21 ;  /* 0x0000000828177824 */ /* 0x040fe400078e0215 */
[----:B------:R-:W-:Y:S01]  /*3670*/  FFMA.FTZ R5, R5, 1.4426950216293334961, R4 ;  /* 0x3fb8aa3b05057823 */ /* 0x000fe20000010004 */
[----:B------:R-:W0:Y:S01]  /*3680*/  LDS R43, [R6+UR6] ;  /* 0x00000006062b7984 */ /* 0x000e220008000800 */
[----:B------:R-:W-:Y:S01]  /*3690*/  FMUL R8, R7, R8 ;  /* 0x0000000807087220 */ /* 0x000fe20000400000 */
[----:B------:R-:W-:Y:S01]  /*36a0*/  FMUL R12, R15, R12 ;  /* 0x0000000c0f0c7220 */ /* 0x000fe20000400000 */
[----:B------:R-:W-:Y:S01]  /*36b0*/  @P0 IMAD.MOV.U32 R4, RZ, RZ, 0x7f800000 ;  /* 0x7f800000ff040424 */ /* 0x000fe200078e00ff */
[----:B------:R-:W1:Y:S01]  /*36c0*/  LDS R45, [R6+UR6+0x100] ;  /* 0x00010006062d7984 */ /* 0x000e620008000800 */
[----:B------:R-:W-:Y:S01]  /*36d0*/  FFMA.FTZ R8, R7, 1.4426950216293334961, R8 ;  /* 0x3fb8aa3b07087823 */ /* 0x000fe20000010008 */
[----:B------:R-:W-:-:S02]  /*36e0*/  IMAD R25, R40, 0x8, R23 ;  /* 0x0000000828197824 */ /* 0x000fc400078e0217 */
[----:B------:R-:W-:Y:S01]  /*36f0*/  FADD R0, R0, R5 ;  /* 0x0000000500007221 */ /* 0x000fe20000000000 */
[----:B------:R-:W2:Y:S01]  /*3700*/  LDS R47, [R6+UR6+0x200] ;  /* 0x00020006062f7984 */ /* 0x000ea20008000800 */
[----:B------:R-:W-:Y:S01]  /*3710*/  FADD R3, R9, R8 ;  /* 0x0000000809037221 */ /* 0x000fe20000000000 */
[----:B------:R-:W-:Y:S01]  /*3720*/  @P6 MOV R5, 0x7f800000 ;  /* 0x7f80000000056802 */ /* 0x000fe20000000f00 */
[----:B------:R-:W3:Y:S01]  /*3730*/  LDC.64 R8, c[0x0][0x228] ;  /* 0x00008a00ff087b82 */ /* 0x000ee20000000a00 */
[----:B------:R-:W4:Y:S01]  /*3740*/  LDS R49, [R6+UR6+0x300] ;  /* 0x0003000606317984 */ /* 0x000f220008000800 */
[----:B------:R-:W-:Y:S01]  /*3750*/  FMUL R12, R15, R12 ;  /* 0x0000000c0f0c7220 */ /* 0x000fe20000400000 */
[----:B------:R-:W-:Y:S01]  /*3760*/  @P0 FFMA.FTZ R0, R30, R4, +INF ;  /* 0x7f8000001e000423 */ /* 0x000fe20000010004 */
[----:B------:R-:W-:Y:S01]  /*3770*/  ISETP.GE.U32.AND P4, PT, R44, 0x7f800000, PT ;  /* 0x7f8000002c00780c */ /* 0x000fe20003f86070 */
[----:B------:R-:W5:Y:S01]  /*3780*/  LDS R51, [R6+UR6+0x400] ;  /* 0x0004000606337984 */ /* 0x000f620008000800 */
[----:B------:R-:W-:-:S02]  /*3790*/  IMAD R7, R40, 0x8, R25 ;  /* 0x0000000828077824 */ /* 0x000fc400078e0219 */
[----:B------:R-:W-:Y:S01]  /*37a0*/  FFMA.FTZ R15, R15, 1.4426950216293334961, R12 ;  /* 0x3fb8aa3b0f0f7823 */ /* 0x000fe2000001000c */
[----:B------:R-:W-:Y:S01]  /*37b0*/  IMAD R4, R2, UR5, RZ ;  /* 0x0000000502047c24 */ /* 0x000fe2000f8e02ff */
[----:B------:R-:W5:Y:S01]  /*37c0*/  LDS R53, [R6+UR6+0x500] ;  /* 0x0005000606357984 */ /* 0x000f620008000800 */
[----:B------:R-:W-:Y:S01]  /*37d0*/  @P6 FFMA.FTZ R3, R32, R5, +INF ;  /* 0x7f80000020036423 */ /* 0x000fe20000010005 */
[----:B------:R-:W-:Y:S01]  /*37e0*/  USHF.L.U32 UR8, UR4, 0x1, URZ ;  /* 0x0000000104087899 */ /* 0x000fe2000800063f */
[----:B------:R-:W-:Y:S01]  /*37f0*/  @P3 IMAD.MOV.U32 R12, RZ, RZ, 0x7f800000 ;  /* 0x7f800000ff0c3424 */ /* 0x000fe200078e00ff */
[----:B------:R-:W5:Y:S01]  /*3800*/  LDS R55, [R6+UR6+0x600] ;  /* 0x0006000606377984 */ /* 0x000f620008000800 */
[----:B------:R-:W-:Y:S01]  /*3810*/  IMAD.SHL.U32 R5, R4, 0x2, RZ ;  /* 0x0000000204057824 */ /* 0x000fe200078e00ff */
[----:B------:R-:W-:Y:S01]  /*3820*/  LEA R27, R40, R7, 0x3 ;  /* 0x00000007281b7211 */ /* 0x000fe200078e18ff */
[----:B------:R-:W-:Y:S01]  /*3830*/  FADD R10, R13, R10 ;  /* 0x0000000a0d0a7221 */ /* 0x000fe20000000000 */
[----:B------:R-:W5:Y:S01]  /*3840*/  LDS R57, [R6+UR6+0x700] ;  /* 0x0007000606397984 */ /* 0x000f620008000800 */
[----:B------:R-:W-:Y:S01]  /*3850*/  UIMAD.WIDE UR4, UR4, 0x2, URZ ;  /* 0x00000002040478a5 */ /* 0x000fe2000f8e023f */
[----:B------:R-:W-:Y:S01]  /*3860*/  @P3 FFMA.FTZ R10, R39, R12, +INF ;  /* 0x7f800000270a3423 */ /* 0x000fe2000001000c */
[----:B------:R-:W-:Y:S01]  /*3870*/  IMAD.HI R4, R4, 0x2, RZ ;  /* 0x0000000204047827 */ /* 0x000fe200078e02ff */
[----:B------:R-:W-:-:S03]  /*3880*/  @P4 MOV R13, 0x7f800000 ;  /* 0x7f800000000d4802 */ /* 0x000fc60000000f00 */
[----:B------:R-:W-:Y:S01]  /*3890*/  FADD R38, R14, R15 ;  /* 0x0000000f0e267221 */ /* 0x000fe20000000000 */
[----:B------:R-:W-:Y:S01]  /*38a0*/  FSETP.NEU.AND P0, PT, R39, RZ, PT ;  /* 0x000000ff2700720b */ /* 0x000fe20003f0d000 */
[----:B------:R-:W-:Y:S01]  /*38b0*/  IMAD R29, R40, 0x8, R27 ;  /* 0x00000008281d7824 */ /* 0x000fe200078e021b */
[----:B---3--:R-:W-:Y:S01]  /*38c0*/  IADD3 R36, P3, P6, R5, UR8, R8 ;  /* 0x0000000805247c10 */ /* 0x008fe2000fe7e008 */
[----:B------:R-:W-:Y:S01]  /*38d0*/  @P4 FFMA.FTZ R38, R44, R13, +INF ;  /* 0x7f8000002c264423 */ /* 0x000fe2000001000d */
[----:B------:R-:W-:Y:S01]  /*38e0*/  FSETP.NEU.AND P2, PT, R30, RZ, PT ;  /* 0x000000ff1e00720b */ /* 0x000fe20003f4d000 */
[----:B------:R-:W-:Y:S01]  /*38f0*/  IMAD R31, R40, 0x8, R29 ;  /* 0x00000008281f7824 */ /* 0x000fe200078e021d */
[----:B------:R-:W-:Y:S01]  /*3900*/  IADD3.X R42, R4, UR5, R9, P3, P6 ;  /* 0x00000005042a7c10 */ /* 0x000fe20009fec409 */
[----:B------:R-:W-:Y:S01]  /*3910*/  ULDC UR4, c[0x0][0x27c] ;  /* 0x00009f0000047ab9 */ /* 0x000fe20000000800 */
[-C--:B------:R-:W-:Y:S01]  /*3920*/  LEA R4, P3, R16, R36.reuse, 0x1 ;  /* 0x0000002410047211 */ /* 0x080fe200078608ff */
[----:B------:R-:W-:Y:S01]  /*3930*/  IMAD R33, R40, 0x8, R31 ;  /* 0x0000000828217824 */ /* 0x000fe200078e021f */
[-C--:B------:R-:W-:Y:S01]  /*3940*/  LEA R8, P6, R17, R36.reuse, 0x1 ;  /* 0x0000002411087211 */ /* 0x080fe200078c08ff */
[----:B------:R-:W-:Y:S01]  /*3950*/  UIMAD UR4, UR7, UR4, URZ ;  /* 0x00000004070472a4 */ /* 0x000fe2000f8e023f */
[----:B------:R-:W-:Y:S01]  /*3960*/  LEA R12, P4, R18, R36, 0x1 ;  /* 0x00000024120c7211 */ /* 0x000fe200078808ff */
[----:B------:R-:W-:Y:S01]  /*3970*/  IMAD R35, R40, 0x8, R33 ;  /* 0x0000000828237824 */ /* 0x000fe200078e0221 */
[----:B------:R-:W-:Y:S01]  /*3980*/  LEA.HI.X.SX32 R5, R16, R42, 0x1, P3 ;  /* 0x0000002a10057211 */ /* 0x000fe200018f0eff */
[----:B------:R-:W-:Y:S01]  /*3990*/  USHF.L.U32 UR7, UR4, 0x2, URZ ;  /* 0x0000000204077899 */ /* 0x000fe2000800063f */
[----:B------:R-:W-:Y:S01]  /*39a0*/  LEA R14, P3, R19, R36, 0x1 ;  /* 0x00000024130e7211 */ /* 0x000fe200078608ff */
[C---:B------:R-:W-:Y:S01]  /*39b0*/  IMAD R37, R40.reuse, 0x8, R35 ;  /* 0x0000000828257824 */ /* 0x040fe200078e0223 */
[----:B------:R-:W-:Y:S01]  /*39c0*/  LEA.HI.X.SX32 R9, R17, R42, 0x1, P6 ;  /* 0x0000002a11097211 */ /* 0x000fe200030f0eff */
[----:B0-----:R-:W-:Y:S01]  /*39d0*/  STG.E.U16 desc[UR10][R4.64], R43 ;  /* 0x0000002b04007986 */ /* 0x001fe2000c10150a */
[----:B------:R-:W-:Y:S01]  /*39e0*/  LEA R16, P6, R21, R36, 0x1 ;  /* 0x0000002415107211 */ /* 0x000fe200078c08ff */
[----:B------:R-:W-:Y:S01]  /*39f0*/  IMAD R39, R40, 0x8, R37 ;  /* 0x0000000828277824 */ /* 0x000fe200078e0225 */
[----:B------:R-:W-:Y:S01]  /*3a00*/  LEA.HI.X.SX32 R13, R18, R42, 0x1, P4 ;  /* 0x0000002a120d7211 */ /* 0x000fe200020f0eff */
[----:B-1----:R0:W-:Y:S01]  /*3a10*/  STG.E.U16 desc[UR10][R8.64], R45 ;  /* 0x0000002d08007986 */ /* 0x0021e2000c10150a */
[----:B------:R-:W-:Y:S01]  /*3a20*/  LEA R18, P4, R23, R36, 0x1 ;  /* 0x0000002417127211 */ /* 0x000fe200078808ff */
[----:B------:R-:W-:Y:S01]  /*3a30*/  IMAD R40, R40, 0x8, R39 ;  /* 0x0000000828287824 */ /* 0x000fe200078e0227 */
[----:B------:R-:W-:Y:S01]  /*3a40*/  LEA.HI.X.SX32 R15, R19, R42, 0x1, P3 ;  /* 0x0000002a130f7211 */ /* 0x000fe200018f0eff */
[----:B--2---:R1:W-:Y:S01]  /*3a50*/  STG.E.U16 desc[UR10][R12.64], R47 ;  /* 0x0000002f0c007986 */ /* 0x0043e2000c10150a */
[----:B------:R-:W-:Y:S01]  /*3a60*/  LEA R20, P3, R25, R36, 0x1 ;  /* 0x0000002419147211 */ /* 0x000fe200078608ff */
[----:B------:R-:W-:Y:S01]  /*3a70*/  UIMAD.WIDE UR4, UR4, 0x4, URZ ;  /* 0x00000004040478a5 */ /* 0x000fe2000f8e023f */
[----:B------:R-:W-:Y:S01]  /*3a80*/  LEA.HI.X.SX32 R17, R21, R42, 0x1, P6 ;  /* 0x0000002a15117211 */ /* 0x000fe200030f0eff */
[----:B----4-:R2:W-:Y:S01]  /*3a90*/  STG.E.U16 desc[UR10][R14.64], R49 ;  /* 0x000000310e007986 */ /* 0x0105e2000c10150a */
[----:B------:R-:W-:-:S02]  /*3aa0*/  LEA R22, P6, R7, R36, 0x1 ;  /* 0x0000002407167211 */ /* 0x000fc400078c08ff */
[----:B------:R-:W-:Y:S01]  /*3ab0*/  LEA.HI.X.SX32 R19, R23, R42, 0x1, P4 ;  /* 0x0000002a17137211 */ /* 0x000fe200020f0eff */
[----:B-----5:R3:W-:Y:S01]  /*3ac0*/  STG.E.U16 desc[UR10][R16.64], R51 ;  /* 0x0000003310007986 */ /* 0x0207e2000c10150a */
[----:B------:R-:W-:Y:S01]  /*3ad0*/  LEA R24, P4, R27, R36, 0x1 ;  /* 0x000000241b187211 */ /* 0x000fe200078808ff */
[----:B0-----:R-:W0:Y:S01]  /*3ae0*/  LDC.64 R8, c[0x0][0x230] ;  /* 0x00008c00ff087b82 */ /* 0x001e220000000a00 */
[----:B------:R-:W-:Y:S01]  /*3af0*/  LEA.HI.X.SX32 R21, R25, R42, 0x1, P3 ;  /* 0x0000002a19157211 */ /* 0x000fe200018f0eff */
[----:B------:R4:W-:Y:S01]  /*3b00*/  STG.E.U16 desc[UR10][R18.64], R53 ;  /* 0x0000003512007986 */ /* 0x0009e2000c10150a */
[----:B------:R-:W-:Y:S02]  /*3b10*/  LEA R26, P3, R29, R36, 0x1 ;  /* 0x000000241d1a7211 */ /* 0x000fe400078608ff */
[----:B------:R-:W-:Y:S01]  /*3b20*/  LEA.HI.X.SX32 R23, R7, R42, 0x1, P6 ;  /* 0x0000002a07177211 */ /* 0x000fe200030f0eff */
[----:B------:R-:W-:Y:S01]  /*3b30*/  STG.E.U16 desc[UR10][R20.64], R55 ;  /* 0x0000003714007986 */ /* 0x000fe2000c10150a */
[----:B------:R-:W-:-:S02]  /*3b40*/  LEA R28, P6, R31, R36, 0x1 ;  /* 0x000000241f1c7211 */ /* 0x000fc400078c08ff */
[----:B------:R-:W-:Y:S01]  /*3b50*/  LEA.HI.X.SX32 R25, R27, R42, 0x1, P4 ;  /* 0x0000002a1b197211 */ /* 0x000fe200020f0eff */
[----:B------:R-:W-:Y:S01]  /*3b60*/  STG.E.U16 desc[UR10][R22.64], R57 ;  /* 0x0000003916007986 */ /* 0x000fe2000c10150a */
[----:B------:R-:W-:Y:S02]  /*3b70*/  LEA R6, P4, R33, R36, 0x1 ;  /* 0x0000002421067211 */ /* 0x000fe400078808ff */
[----:B------:R-:W-:Y:S02]  /*3b80*/  LEA.HI.X.SX32 R27, R29, R42, 0x1, P3 ;  /* 0x0000002a1d1b7211 */ /* 0x000fe400018f0eff */
[----:B------:R-:W-:Y:S02]  /*3b90*/  LEA R30, P3, R35, R36, 0x1 ;  /* 0x00000024231e7211 */ /* 0x000fe400078608ff */
[----:B------:R-:W-:Y:S02]  /*3ba0*/  FSETP.NEU.AND P1, PT, R32, RZ, PT ;  /* 0x000000ff2000720b */ /* 0x000fe40003f2d000 */
[----:B------:R-:W-:-:S02]  /*3bb0*/  LEA.HI.X.SX32 R29, R31, R42, 0x1, P6 ;  /* 0x0000002a1f1d7211 */ /* 0x000fc400030f0eff */
[----:B------:R-:W-:Y:S02]  /*3bc0*/  PRMT R5, R43, 0x7632, R5 ;  /* 0x000076322b057816 */ /* 0x000fe40000000005 */
[----:B------:R-:W-:Y:S02]  /*3bd0*/  LEA R32, P6, R37, R36, 0x1 ;  /* 0x0000002425207211 */ /* 0x000fe400078c08ff */
[----:B------:R-:W-:Y:S01]  /*3be0*/  LEA.HI.X.SX32 R7, R33, R42, 0x1, P4 ;  /* 0x0000002a21077211 */ /* 0x000fe200020f0eff */
[----:B------:R5:W-:Y:S01]  /*3bf0*/  STG.E.U16 desc[UR10][R24.64], R5 ;  /* 0x0000000518007986 */ /* 0x000be2000c10150a */
[----:B-1----:R-:W-:Y:S02]  /*3c00*/  PRMT R13, R45, 0x7632, R13 ;  /* 0x000076322d0d7816 */ /* 0x002fe4000000000d */
[----:B------:R-:W-:Y:S02]  /*3c10*/  LEA R34, P4, R39, R36, 0x1 ;  /* 0x0000002427227211 */ /* 0x000fe400078808ff */
[----:B------:R-:W-:Y:S01]  /*3c20*/  LEA.HI.X.SX32 R31, R35, R42, 0x1, P3 ;  /* 0x0000002a231f7211 */ /* 0x000fe200018f0eff */
[----:B------:R-:W-:Y:S01]  /*3c30*/  STG.E.U16 desc[UR10][R26.64], R13 ;  /* 0x0000000d1a007986 */ /* 0x000fe2000c10150a */
[----:B------:R-:W-:-:S02]  /*3c40*/  PRMT R4, R47, 0x7632, R4 ;  /* 0x000076322f047816 */ /* 0x000fc40000000004 */
[----:B------:R-:W-:Y:S02]  /*3c50*/  LEA R36, P3, R40, R36, 0x1 ;  /* 0x0000002428247211 */ /* 0x000fe400078608ff */
[----:B------:R-:W-:Y:S01]  /*3c60*/  PRMT R12, R49, 0x7632, R12 ;  /* 0x00007632310c7816 */ /* 0x000fe2000000000c */
[----:B------:R1:W-:Y:S01]  /*3c70*/  STG.E.U16 desc[UR10][R28.64], R4 ;  /* 0x000000041c007986 */ /* 0x0003e2000c10150a */
[----:B--2---:R-:W-:Y:S02]  /*3c80*/  PRMT R15, R51, 0x7632, R15 ;  /* 0x00007632330f7816 */ /* 0x004fe4000000000f */
[-C--:B------:R-:W-:Y:S01]  /*3c90*/  LEA.HI.X.SX32 R33, R37, R42.reuse, 0x1, P6 ;  /* 0x0000002a25217211 */ /* 0x080fe200030f0eff */
[----:B------:R2:W-:Y:S01]  /*3ca0*/  STG.E.U16 desc[UR10][R6.64], R12 ;  /* 0x0000000c06007986 */ /* 0x0005e2000c10150a */
[----:B---3--:R-:W-:Y:S02]  /*3cb0*/  PRMT R16, R53, 0x7632, R16 ;  /* 0x0000763235107816 */ /* 0x008fe40000000010 */
[----:B------:R-:W-:Y:S01]  /*3cc0*/  LEA.HI.X.SX32 R35, R39, R42, 0x1, P4 ;  /* 0x0000002a27237211 */ /* 0x000fe200020f0eff */
[----:B------:R3:W-:Y:S01]  /*3cd0*/  STG.E.U16 desc[UR10][R30.64], R15 ;  /* 0x0000000f1e007986 */ /* 0x0007e2000c10150a */
[----:B------:R-:W-:-:S02]  /*3ce0*/  PRMT R17, R55, 0x7632, R17 ;  /* 0x0000763237117816 */ /* 0x000fc40000000011 */
[----:B------:R-:W-:Y:S01]  /*3cf0*/  LEA.HI.X.SX32 R37, R40, R42, 0x1, P3 ;  /* 0x0000002a28257211 */ /* 0x000fe200018f0eff */
[----:B------:R3:W-:Y:S01]  /*3d00*/  STG.E.U16 desc[UR10][R32.64], R16 ;  /* 0x0000001020007986 */ /* 0x0007e2000c10150a */
[----:B----4-:R-:W-:Y:S02]  /*3d10*/  PRMT R18, R57, 0x7632, R18 ;  /* 0x0000763239127816 */ /* 0x010fe40000000012 */
[----:B------:R-:W-:Y:S01]  /*3d20*/  FSETP.NEU.AND P6, PT, R44, RZ, PT ;  /* 0x000000ff2c00720b */ /* 0x000fe20003fcd000 */
[----:B------:R3:W-:Y:S01]  /*3d30*/  STG.E.U16 desc[UR10][R34.64], R17 ;  /* 0x0000001122007986 */ /* 0x0007e2000c10150a */
[----:B-----5:R-:W-:Y:S01]  /*3d40*/  FSEL R5, R0, -INF , P2 ;  /* 0xff80000000057808 */ /* 0x020fe20001000000 */
[----:B------:R-:W-:Y:S01]  /*3d50*/  IMAD.HI R0, R2, 0x4, RZ ;  /* 0x0000000402007827 */ /* 0x000fe200078e02ff */
[----:B------:R-:W-:Y:S01]  /*3d60*/  FSEL R3, R3, -INF , P1 ;  /* 0xff80000003037808 */ /* 0x000fe20000800000 */
[----:B------:R3:W-:Y:S01]  /*3d70*/  STG.E.U16 desc[UR10][R36.64], R18 ;  /* 0x0000001224007986 */ /* 0x0007e2000c10150a */
[----:B------:R-:W-:Y:S01]  /*3d80*/  FSEL R10, R10, -INF , P0 ;  /* 0xff8000000a0a7808 */ /* 0x000fe20000000000 */
[----:B-1----:R-:W-:Y:S01]  /*3d90*/  FFMA R4, R5, 0.69314718246459960938, R102 ;  /* 0x3f31721805047823 */ /* 0x002fe20000000066 */
[----:B------:R-:W-:Y:S01]  /*3da0*/  FSEL R38, R38, -INF , P6 ;  /* 0xff80000026267808 */ /* 0x000fe20003000000 */
[----:B------:R-:W-:Y:S01]  /*3db0*/  FFMA R5, R3, 0.69314718246459960938, R100 ;  /* 0x3f31721803057823 */ /* 0x000fe20000000064 */
[----:B------:R-:W-:Y:S01]  /*3dc0*/  LEA R11, R11, UR6, 0x2 ;  /* 0x000000060b0b7c11 */ /* 0x000fe2000f8e10ff */
[----:B--2---:R-:W-:Y:S01]  /*3dd0*/  FFMA R6, R10, 0.69314718246459960938, R101 ;  /* 0x3f3172180a067823 */ /* 0x004fe20000000065 */
[----:B------:R-:W-:-:S02]  /*3de0*/  IMAD.SHL.U32 R3, R2, 0x4, RZ ;  /* 0x0000000402037824 */ /* 0x000fc400078e00ff */
[----:B------:R-:W-:Y:S01]  /*3df0*/  FFMA R7, R38, 0.69314718246459960938, R103 ;  /* 0x3f31721826077823 */ /* 0x000fe20000000067 */
[----:B------:R-:W-:Y:S02]  /*3e00*/  BAR.SYNC.DEFER_BLOCKING 0x0 ;  /* 0x0000000000007b1d */ /* 0x000fe40000010000 */
[----:B0-----:R-:W-:-:S04]  /*3e10*/  IADD3 R2, P0, P1, R3, UR7, R8 ;  /* 0x0000000703027c10 */ /* 0x001fc8000f91e008 */
[----:B------:R-:W-:Y:S01]  /*3e20*/  IADD3.X R3, R0, UR5, R9, P0, P1 ;  /* 0x0000000500037c10 */ /* 0x000fe200087e2409 */
[----:B------:R3:W-:Y:S01]  /*3e30*/  STS.128 [R11], R4 ;  /* 0x000000040b007388 */ /* 0x0007e20000000c00 */
[----:B------:R-:W-:Y:S06]  /*3e40*/  BAR.SYNC.DEFER_BLOCKING 0x0 ;  /* 0x0000000000007b1d */ /* 0x000fec0000010000 */
[----:B------:R-:W-:Y:S05]  /*3e50*/  @P5 EXIT ;  /* 0x000000000000594d */ /* 0x000fea0003800000 */
[----:B------:R-:W0:Y:S04]  /*3e60*/  LDS R41, [R41] ;  /* 0x0000000029297984 */ /* 0x000e280000000800 */
[----:B0-----:R-:W-:Y:S01]  /*3e70*/  STG.E desc[UR10][R2.64], R41 ;  /* 0x0000002902007986 */ /* 0x001fe2000c10190a */
[----:B------:R-:W-:Y:S05]  /*3e80*/  EXIT ;  /* 0x000000000000794d */ /* 0x000fea0003800000 */
.L_x_2:
[----:B------:R-:W-:-:S00]  /*3e90*/  BRA `(.L_x_2) ;  /* 0xfffffffc00fc7947 */ /* 0x000fc0000383ffff */
[----:B------:R-:W-:-:S00]  /*3ea0*/  NOP ;  /* 0x0000000000007918 */ /* 0x000fc00000000000 */
        /* <DEDUP_REMOVED lines=13> */
.L_x_3:


//--------------------- .nv.global.init           --------------------------
	.section	.nv.global.init,"aw",@progbits
.nv.global.init:
	.type		_$_str,@object
	.size		_$_str,(.L_0 - _$_str)
_$_str:
        /*0000*/ 	.byte	0x5f, 0x5f, 0x43, 0x55, 0x44, 0x41, 0x5f, 0x46, 0x54, 0x5a, 0x00
.L_0:


//--------------------- .nv.shared.attn_fwd       --------------------------
	.section	.nv.shared.attn_fwd,"aw",@nobits
	.sectionflags	@""
	.align	16
	.zero		1024


//--------------------- .nv.shared.reserved.0     --------------------------
	.section	.nv.shared.reserved.0,"aw",@nobits
	.weak		__nv_reservedSMEM_offset_0_alias
	.size		__nv_reservedSMEM_offset_0_alias, 0, 0
	.other		__nv_reservedSMEM_offset_0_alias,@"STO_CUDA_RESERVED_SHARED STV_DEFAULT"
__nv_reservedSMEM_offset_0_alias:
	.zero		0


//--------------------- .nv.constant0.attn_fwd    --------------------------
	.section	.nv.constant0.attn_fwd,"a",@progbits
	.sectionflags	@""
	.align	4
.nv.constant0.attn_fwd:
	.zero		664


//--------------------- SYMBOLS --------------------------

	.type		.nv.reservedSmem.offset0,@object
	.size		.nv.reservedSmem.offset0,0x4
